//
// Generated by NVIDIA NVVM Compiler
//
// Compiler Build ID: CL-36424714
// Cuda compilation tools, release 13.0, V13.0.88
// Based on NVVM 20.0.0
//

.version 9.0
.target sm_100
.address_size 64

	// .globl	_Z14forward_hiddenPKfS0_S0_Pf

.visible .entry _Z14forward_hiddenPKfS0_S0_Pf(
	.param .u64 .ptr .align 1 _Z14forward_hiddenPKfS0_S0_Pf_param_0,
	.param .u64 .ptr .align 1 _Z14forward_hiddenPKfS0_S0_Pf_param_1,
	.param .u64 .ptr .align 1 _Z14forward_hiddenPKfS0_S0_Pf_param_2,
	.param .u64 .ptr .align 1 _Z14forward_hiddenPKfS0_S0_Pf_param_3
)
{
	.reg .pred 	%p<3>;
	.reg .b32 	%r<13>;
	.reg .b32 	%f<53>;
	.reg .b64 	%rd<20>;

	ld.param.u64 	%rd5, [_Z14forward_hiddenPKfS0_S0_Pf_param_0];
	ld.param.u64 	%rd6, [_Z14forward_hiddenPKfS0_S0_Pf_param_1];
	ld.param.u64 	%rd7, [_Z14forward_hiddenPKfS0_S0_Pf_param_2];
	ld.param.u64 	%rd8, [_Z14forward_hiddenPKfS0_S0_Pf_param_3];
	mov.u32 	%r7, %ctaid.x;
	mov.u32 	%r8, %ntid.x;
	mov.u32 	%r9, %tid.x;
	mad.lo.s32 	%r1, %r7, %r8, %r9;
	setp.gt.s32 	%p1, %r1, 127;
	@%p1 bra 	$L__BB0_4;
	cvta.to.global.u64 	%rd9, %rd6;
	mul.wide.s32 	%rd10, %r1, 4;
	add.s64 	%rd11, %rd9, %rd10;
	ld.global.f32 	%f52, [%rd11];
	mul.lo.s32 	%r11, %r1, 784;
	cvta.to.global.u64 	%rd12, %rd5;
	add.s64 	%rd1, %rd12, 32;
	cvta.to.global.u64 	%rd13, %rd7;
	add.s64 	%rd19, %rd13, 32;
	mov.b32 	%r12, 0;
$L__BB0_2:
	mul.wide.s32 	%rd14, %r11, 4;
	add.s64 	%rd15, %rd1, %rd14;
	ld.global.f32 	%f4, [%rd15+-32];
	ld.global.f32 	%f5, [%rd19+-32];
	fma.rn.f32 	%f6, %f4, %f5, %f52;
	ld.global.f32 	%f7, [%rd15+-28];
	ld.global.f32 	%f8, [%rd19+-28];
	fma.rn.f32 	%f9, %f7, %f8, %f6;
	ld.global.f32 	%f10, [%rd15+-24];
	ld.global.f32 	%f11, [%rd19+-24];
	fma.rn.f32 	%f12, %f10, %f11, %f9;
	ld.global.f32 	%f13, [%rd15+-20];
	ld.global.f32 	%f14, [%rd19+-20];
	fma.rn.f32 	%f15, %f13, %f14, %f12;
	ld.global.f32 	%f16, [%rd15+-16];
	ld.global.f32 	%f17, [%rd19+-16];
	fma.rn.f32 	%f18, %f16, %f17, %f15;
	ld.global.f32 	%f19, [%rd15+-12];
	ld.global.f32 	%f20, [%rd19+-12];
	fma.rn.f32 	%f21, %f19, %f20, %f18;
	ld.global.f32 	%f22, [%rd15+-8];
	ld.global.f32 	%f23, [%rd19+-8];
	fma.rn.f32 	%f24, %f22, %f23, %f21;
	ld.global.f32 	%f25, [%rd15+-4];
	ld.global.f32 	%f26, [%rd19+-4];
	fma.rn.f32 	%f27, %f25, %f26, %f24;
	ld.global.f32 	%f28, [%rd15];
	ld.global.f32 	%f29, [%rd19];
	fma.rn.f32 	%f30, %f28, %f29, %f27;
	ld.global.f32 	%f31, [%rd15+4];
	ld.global.f32 	%f32, [%rd19+4];
	fma.rn.f32 	%f33, %f31, %f32, %f30;
	ld.global.f32 	%f34, [%rd15+8];
	ld.global.f32 	%f35, [%rd19+8];
	fma.rn.f32 	%f36, %f34, %f35, %f33;
	ld.global.f32 	%f37, [%rd15+12];
	ld.global.f32 	%f38, [%rd19+12];
	fma.rn.f32 	%f39, %f37, %f38, %f36;
	ld.global.f32 	%f40, [%rd15+16];
	ld.global.f32 	%f41, [%rd19+16];
	fma.rn.f32 	%f42, %f40, %f41, %f39;
	ld.global.f32 	%f43, [%rd15+20];
	ld.global.f32 	%f44, [%rd19+20];
	fma.rn.f32 	%f45, %f43, %f44, %f42;
	ld.global.f32 	%f46, [%rd15+24];
	ld.global.f32 	%f47, [%rd19+24];
	fma.rn.f32 	%f48, %f46, %f47, %f45;
	ld.global.f32 	%f49, [%rd15+28];
	ld.global.f32 	%f50, [%rd19+28];
	fma.rn.f32 	%f52, %f49, %f50, %f48;
	add.s32 	%r12, %r12, 16;
	add.s32 	%r11, %r11, 16;
	add.s64 	%rd19, %rd19, 64;
	setp.ne.s32 	%p2, %r12, 784;
	@%p2 bra 	$L__BB0_2;
	max.f32 	%f51, %f52, 0f00000000;
	cvta.to.global.u64 	%rd16, %rd8;
	add.s64 	%rd18, %rd16, %rd10;
	st.global.f32 	[%rd18], %f51;
$L__BB0_4:
	ret;

}
	// .globl	_Z14forward_outputPKfS0_S0_Pf
.visible .entry _Z14forward_outputPKfS0_S0_Pf(
	.param .u64 .ptr .align 1 _Z14forward_outputPKfS0_S0_Pf_param_0,
	.param .u64 .ptr .align 1 _Z14forward_outputPKfS0_S0_Pf_param_1,
	.param .u64 .ptr .align 1 _Z14forward_outputPKfS0_S0_Pf_param_2,
	.param .u64 .ptr .align 1 _Z14forward_outputPKfS0_S0_Pf_param_3
)
{
	.reg .pred 	%p<3>;
	.reg .b32 	%r<13>;
	.reg .b32 	%f<52>;
	.reg .b64 	%rd<20>;

	ld.param.u64 	%rd5, [_Z14forward_outputPKfS0_S0_Pf_param_0];
	ld.param.u64 	%rd6, [_Z14forward_outputPKfS0_S0_Pf_param_1];
	ld.param.u64 	%rd7, [_Z14forward_outputPKfS0_S0_Pf_param_2];
	ld.param.u64 	%rd8, [_Z14forward_outputPKfS0_S0_Pf_param_3];
	mov.u32 	%r7, %ctaid.x;
	mov.u32 	%r8, %ntid.x;
	mov.u32 	%r9, %tid.x;
	mad.lo.s32 	%r1, %r7, %r8, %r9;
	setp.gt.s32 	%p1, %r1, 9;
	@%p1 bra 	$L__BB1_4;
	cvta.to.global.u64 	%rd9, %rd6;
	mul.wide.s32 	%rd10, %r1, 4;
	add.s64 	%rd11, %rd9, %rd10;
	ld.global.f32 	%f51, [%rd11];
	shl.b32 	%r11, %r1, 7;
	cvta.to.global.u64 	%rd12, %rd5;
	add.s64 	%rd1, %rd12, 32;
	cvta.to.global.u64 	%rd13, %rd7;
	add.s64 	%rd19, %rd13, 32;
	mov.b32 	%r12, 0;
$L__BB1_2:
	mul.wide.s32 	%rd14, %r11, 4;
	add.s64 	%rd15, %rd1, %rd14;
	ld.global.f32 	%f4, [%rd15+-32];
	ld.global.f32 	%f5, [%rd19+-32];
	fma.rn.f32 	%f6, %f4, %f5, %f51;
	ld.global.f32 	%f7, [%rd15+-28];
	ld.global.f32 	%f8, [%rd19+-28];
	fma.rn.f32 	%f9, %f7, %f8, %f6;
	ld.global.f32 	%f10, [%rd15+-24];
	ld.global.f32 	%f11, [%rd19+-24];
	fma.rn.f32 	%f12, %f10, %f11, %f9;
	ld.global.f32 	%f13, [%rd15+-20];
	ld.global.f32 	%f14, [%rd19+-20];
	fma.rn.f32 	%f15, %f13, %f14, %f12;
	ld.global.f32 	%f16, [%rd15+-16];
	ld.global.f32 	%f17, [%rd19+-16];
	fma.rn.f32 	%f18, %f16, %f17, %f15;
	ld.global.f32 	%f19, [%rd15+-12];
	ld.global.f32 	%f20, [%rd19+-12];
	fma.rn.f32 	%f21, %f19, %f20, %f18;
	ld.global.f32 	%f22, [%rd15+-8];
	ld.global.f32 	%f23, [%rd19+-8];
	fma.rn.f32 	%f24, %f22, %f23, %f21;
	ld.global.f32 	%f25, [%rd15+-4];
	ld.global.f32 	%f26, [%rd19+-4];
	fma.rn.f32 	%f27, %f25, %f26, %f24;
	ld.global.f32 	%f28, [%rd15];
	ld.global.f32 	%f29, [%rd19];
	fma.rn.f32 	%f30, %f28, %f29, %f27;
	ld.global.f32 	%f31, [%rd15+4];
	ld.global.f32 	%f32, [%rd19+4];
	fma.rn.f32 	%f33, %f31, %f32, %f30;
	ld.global.f32 	%f34, [%rd15+8];
	ld.global.f32 	%f35, [%rd19+8];
	fma.rn.f32 	%f36, %f34, %f35, %f33;
	ld.global.f32 	%f37, [%rd15+12];
	ld.global.f32 	%f38, [%rd19+12];
	fma.rn.f32 	%f39, %f37, %f38, %f36;
	ld.global.f32 	%f40, [%rd15+16];
	ld.global.f32 	%f41, [%rd19+16];
	fma.rn.f32 	%f42, %f40, %f41, %f39;
	ld.global.f32 	%f43, [%rd15+20];
	ld.global.f32 	%f44, [%rd19+20];
	fma.rn.f32 	%f45, %f43, %f44, %f42;
	ld.global.f32 	%f46, [%rd15+24];
	ld.global.f32 	%f47, [%rd19+24];
	fma.rn.f32 	%f48, %f46, %f47, %f45;
	ld.global.f32 	%f49, [%rd15+28];
	ld.global.f32 	%f50, [%rd19+28];
	fma.rn.f32 	%f51, %f49, %f50, %f48;
	add.s32 	%r12, %r12, 16;
	add.s32 	%r11, %r11, 16;
	add.s64 	%rd19, %rd19, 64;
	setp.ne.s32 	%p2, %r12, 128;
	@%p2 bra 	$L__BB1_2;
	cvta.to.global.u64 	%rd16, %rd8;
	add.s64 	%rd18, %rd16, %rd10;
	st.global.f32 	[%rd18], %f51;
$L__BB1_4:
	ret;

}
	// .globl	_Z16compute_d_hiddenPfPKfS1_S1_
.visible .entry _Z16compute_d_hiddenPfPKfS1_S1_(
	.param .u64 .ptr .align 1 _Z16compute_d_hiddenPfPKfS1_S1__param_0,
	.param .u64 .ptr .align 1 _Z16compute_d_hiddenPfPKfS1_S1__param_1,
	.param .u64 .ptr .align 1 _Z16compute_d_hiddenPfPKfS1_S1__param_2,
	.param .u64 .ptr .align 1 _Z16compute_d_hiddenPfPKfS1_S1__param_3
)
{
	.reg .pred 	%p<3>;
	.reg .b32 	%r<2>;
	.reg .b32 	%f<34>;
	.reg .b64 	%rd<13>;

	ld.param.u64 	%rd1, [_Z16compute_d_hiddenPfPKfS1_S1__param_0];
	ld.param.u64 	%rd2, [_Z16compute_d_hiddenPfPKfS1_S1__param_1];
	ld.param.u64 	%rd3, [_Z16compute_d_hiddenPfPKfS1_S1__param_2];
	ld.param.u64 	%rd4, [_Z16compute_d_hiddenPfPKfS1_S1__param_3];
	mov.u32 	%r1, %tid.x;
	setp.gt.u32 	%p1, %r1, 127;
	@%p1 bra 	$L__BB2_2;
	cvta.to.global.u64 	%rd5, %rd4;
	cvta.to.global.u64 	%rd6, %rd1;
	cvta.to.global.u64 	%rd7, %rd2;
	cvta.to.global.u64 	%rd8, %rd3;
	mul.wide.u32 	%rd9, %r1, 4;
	add.s64 	%rd10, %rd7, %rd9;
	ld.global.f32 	%f1, [%rd10];
	ld.global.f32 	%f2, [%rd8];
	fma.rn.f32 	%f3, %f1, %f2, 0f00000000;
	ld.global.f32 	%f4, [%rd10+512];
	ld.global.f32 	%f5, [%rd8+4];
	fma.rn.f32 	%f6, %f4, %f5, %f3;
	ld.global.f32 	%f7, [%rd10+1024];
	ld.global.f32 	%f8, [%rd8+8];
	fma.rn.f32 	%f9, %f7, %f8, %f6;
	ld.global.f32 	%f10, [%rd10+1536];
	ld.global.f32 	%f11, [%rd8+12];
	fma.rn.f32 	%f12, %f10, %f11, %f9;
	ld.global.f32 	%f13, [%rd10+2048];
	ld.global.f32 	%f14, [%rd8+16];
	fma.rn.f32 	%f15, %f13, %f14, %f12;
	ld.global.f32 	%f16, [%rd10+2560];
	ld.global.f32 	%f17, [%rd8+20];
	fma.rn.f32 	%f18, %f16, %f17, %f15;
	ld.global.f32 	%f19, [%rd10+3072];
	ld.global.f32 	%f20, [%rd8+24];
	fma.rn.f32 	%f21, %f19, %f20, %f18;
	ld.global.f32 	%f22, [%rd10+3584];
	ld.global.f32 	%f23, [%rd8+28];
	fma.rn.f32 	%f24, %f22, %f23, %f21;
	ld.global.f32 	%f25, [%rd10+4096];
	ld.global.f32 	%f26, [%rd8+32];
	fma.rn.f32 	%f27, %f25, %f26, %f24;
	ld.global.f32 	%f28, [%rd10+4608];
	ld.global.f32 	%f29, [%rd8+36];
	fma.rn.f32 	%f30, %f28, %f29, %f27;
	add.s64 	%rd11, %rd5, %rd9;
	ld.global.f32 	%f31, [%rd11];
	setp.gt.f32 	%p2, %f31, 0f00000000;
	selp.f32 	%f32, 0f3F800000, 0f00000000, %p2;
	mul.f32 	%f33, %f30, %f32;
	add.s64 	%rd12, %rd6, %rd9;
	st.global.f32 	[%rd12], %f33;
$L__BB2_2:
	ret;

}
	// .globl	_Z17update_weights_W2PfPKfS1_f
.visible .entry _Z17update_weights_W2PfPKfS1_f(
	.param .u64 .ptr .align 1 _Z17update_weights_W2PfPKfS1_f_param_0,
	.param .u64 .ptr .align 1 _Z17update_weights_W2PfPKfS1_f_param_1,
	.param .u64 .ptr .align 1 _Z17update_weights_W2PfPKfS1_f_param_2,
	.param .f32 _Z17update_weights_W2PfPKfS1_f_param_3
)
{
	.reg .pred 	%p<4>;
	.reg .b32 	%r<12>;
	.reg .b32 	%f<8>;
	.reg .b64 	%rd<13>;

	ld.param.u64 	%rd1, [_Z17update_weights_W2PfPKfS1_f_param_0];
	ld.param.u64 	%rd2, [_Z17update_weights_W2PfPKfS1_f_param_1];
	ld.param.u64 	%rd3, [_Z17update_weights_W2PfPKfS1_f_param_2];
	ld.param.f32 	%f1, [_Z17update_weights_W2PfPKfS1_f_param_3];
	mov.u32 	%r3, %ctaid.x;
	mov.u32 	%r4, %ntid.x;
	mov.u32 	%r5, %tid.x;
	mad.lo.s32 	%r1, %r3, %r4, %r5;
	mov.u32 	%r6, %ctaid.y;
	mov.u32 	%r7, %ntid.y;
	mov.u32 	%r8, %tid.y;
	mad.lo.s32 	%r9, %r6, %r7, %r8;
	setp.gt.s32 	%p1, %r1, 9;
	setp.gt.u32 	%p2, %r9, 127;
	or.pred  	%p3, %p1, %p2;
	@%p3 bra 	$L__BB3_2;
	cvta.to.global.u64 	%rd4, %rd2;
	cvta.to.global.u64 	%rd5, %rd3;
	cvta.to.global.u64 	%rd6, %rd1;
	shl.b32 	%r10, %r1, 7;
	add.s32 	%r11, %r10, %r9;
	mul.wide.s32 	%rd7, %r11, 4;
	add.s64 	%rd8, %rd6, %rd7;
	neg.f32 	%f2, %f1;
	mul.wide.s32 	%rd9, %r1, 4;
	add.s64 	%rd10, %rd4, %rd9;
	ld.global.f32 	%f3, [%rd10];
	mul.f32 	%f4, %f3, %f2;
	mul.wide.u32 	%rd11, %r9, 4;
	add.s64 	%rd12, %rd5, %rd11;
	ld.global.f32 	%f5, [%rd12];
	mul.f32 	%f6, %f4, %f5;
	atom.global.add.f32 	%f7, [%rd8], %f6;
$L__BB3_2:
	ret;

}
	// .globl	_Z12updateBiasesPfPKfif
.visible .entry _Z12updateBiasesPfPKfif(
	.param .u64 .ptr .align 1 _Z12updateBiasesPfPKfif_param_0,
	.param .u64 .ptr .align 1 _Z12updateBiasesPfPKfif_param_1,
	.param .u32 _Z12updateBiasesPfPKfif_param_2,
	.param .f32 _Z12updateBiasesPfPKfif_param_3
)
{
	.reg .pred 	%p<2>;
	.reg .b32 	%r<6>;
	.reg .b32 	%f<6>;
	.reg .b64 	%rd<8>;

	ld.param.u64 	%rd1, [_Z12updateBiasesPfPKfif_param_0];
	ld.param.u64 	%rd2, [_Z12updateBiasesPfPKfif_param_1];
	ld.param.u32 	%r2, [_Z12updateBiasesPfPKfif_param_2];
	ld.param.f32 	%f1, [_Z12updateBiasesPfPKfif_param_3];
	mov.u32 	%r3, %ctaid.x;
	mov.u32 	%r4, %ntid.x;
	mov.u32 	%r5, %tid.x;
	mad.lo.s32 	%r1, %r3, %r4, %r5;
	setp.ge.s32 	%p1, %r1, %r2;
	@%p1 bra 	$L__BB4_2;
	cvta.to.global.u64 	%rd3, %rd2;
	cvta.to.global.u64 	%rd4, %rd1;
	mul.wide.s32 	%rd5, %r1, 4;
	add.s64 	%rd6, %rd4, %rd5;
	neg.f32 	%f2, %f1;
	add.s64 	%rd7, %rd3, %rd5;
	ld.global.f32 	%f3, [%rd7];
	mul.f32 	%f4, %f3, %f2;
	atom.global.add.f32 	%f5, [%rd6], %f4;
$L__BB4_2:
	ret;

}
	// .globl	_Z17update_weights_W1PfPKfS1_f
.visible .entry _Z17update_weights_W1PfPKfS1_f(
	.param .u64 .ptr .align 1 _Z17update_weights_W1PfPKfS1_f_param_0,
	.param .u64 .ptr .align 1 _Z17update_weights_W1PfPKfS1_f_param_1,
	.param .u64 .ptr .align 1 _Z17update_weights_W1PfPKfS1_f_param_2,
	.param .f32 _Z17update_weights_W1PfPKfS1_f_param_3
)
{
	.reg .pred 	%p<4>;
	.reg .b32 	%r<11>;
	.reg .b32 	%f<8>;
	.reg .b64 	%rd<13>;

	ld.param.u64 	%rd1, [_Z17update_weights_W1PfPKfS1_f_param_0];
	ld.param.u64 	%rd2, [_Z17update_weights_W1PfPKfS1_f_param_1];
	ld.param.u64 	%rd3, [_Z17update_weights_W1PfPKfS1_f_param_2];
	ld.param.f32 	%f1, [_Z17update_weights_W1PfPKfS1_f_param_3];
	mov.u32 	%r3, %ctaid.x;
	mov.u32 	%r4, %ntid.x;
	mov.u32 	%r5, %tid.x;
	mad.lo.s32 	%r1, %r3, %r4, %r5;
	mov.u32 	%r6, %ctaid.y;
	mov.u32 	%r7, %ntid.y;
	mov.u32 	%r8, %tid.y;
	mad.lo.s32 	%r9, %r6, %r7, %r8;
	setp.gt.s32 	%p1, %r1, 127;
	setp.gt.u32 	%p2, %r9, 783;
	or.pred  	%p3, %p1, %p2;
	@%p3 bra 	$L__BB5_2;
	cvta.to.global.u64 	%rd4, %rd2;
	cvta.to.global.u64 	%rd5, %rd3;
	cvta.to.global.u64 	%rd6, %rd1;
	mad.lo.s32 	%r10, %r1, 784, %r9;
	mul.wide.s32 	%rd7, %r10, 4;
	add.s64 	%rd8, %rd6, %rd7;
	neg.f32 	%f2, %f1;
	mul.wide.s32 	%rd9, %r1, 4;
	add.s64 	%rd10, %rd4, %rd9;
	ld.global.f32 	%f3, [%rd10];
	mul.f32 	%f4, %f3, %f2;
	mul.wide.u32 	%rd11, %r9, 4;
	add.s64 	%rd12, %rd5, %rd11;
	ld.global.f32 	%f5, [%rd12];
	mul.f32 	%f6, %f4, %f5;
	atom.global.add.f32 	%f7, [%rd8], %f6;
$L__BB5_2:
	ret;

}


// ===== COMPILED SASS (sm_100) =====

	.target	sm_100

	.elftype	@"ET_EXEC"


//--------------------- .note.nv.tkinfo           --------------------------
	.section	.note.nv.tkinfo,"",@"SHT_NOTE"
	.sectionflags	@"SHF_NOTE_NV_TKINFO"
	.tkinfo
        /*0018*/ 	.word	0x00000002
        /*0030*/ 	.string	""
        /*0030*/ 	.string	"ptxas"
        /*0030*/ 	.string	"Cuda compilation tools, release 13.0, V13.0.88"
        /*0030*/ 	.string	"Build cuda_13.0.r13.0/compiler.36424714_0"
        /*0030*/ 	.string	"-arch sm_100 -m 64 "



//--------------------- .note.nv.cuinfo           --------------------------
	.section	.note.nv.cuinfo,"",@"SHT_NOTE"
	.sectionflags	@"SHF_NOTE_NV_CUINFO"
        /*0018*/ 	.short	0x0002
        /*001a*/ 	.short	0x0064
        /*001c*/ 	.short	0x0082
	.zero		2


//--------------------- .nv.info                  --------------------------
	.section	.nv.info,"",@"SHT_CUDA_INFO"
	.align	4


	//----- nvinfo : EIATTR_REGCOUNT
	.align		4
        /*0000*/ 	.byte	0x04, 0x2f
        /*0002*/ 	.short	(.L_1 - .L_0)
	.align		4
.L_0:
        /*0004*/ 	.word	index@(_Z14forward_hiddenPKfS0_S0_Pf)
        /*0008*/ 	.word	0x0000001f


	//----- nvinfo : EIATTR_FRAME_SIZE
	.align		4
.L_1:
        /*000c*/ 	.byte	0x04, 0x11
        /*000e*/ 	.short	(.L_3 - .L_2)
	.align		4
.L_2:
        /*0010*/ 	.word	index@(_Z14forward_hiddenPKfS0_S0_Pf)
        /*0014*/ 	.word	0x00000000


	//----- nvinfo : EIATTR_REGCOUNT
	.align		4
.L_3:
        /*0018*/ 	.byte	0x04, 0x2f
        /*001a*/ 	.short	(.L_5 - .L_4)
	.align		4
.L_4:
        /*001c*/ 	.word	index@(_Z14forward_outputPKfS0_S0_Pf)
        /*0020*/ 	.word	0x0000001f


	//----- nvinfo : EIATTR_FRAME_SIZE
	.align		4
.L_5:
        /*0024*/ 	.byte	0x04, 0x11
        /*0026*/ 	.short	(.L_7 - .L_6)
	.align		4
.L_6:
        /*0028*/ 	.word	index@(_Z14forward_outputPKfS0_S0_Pf)
        /*002c*/ 	.word	0x00000000


	//----- nvinfo : EIATTR_REGCOUNT
	.align		4
.L_7:
        /*0030*/ 	.byte	0x04, 0x2f
        /*0032*/ 	.short	(.L_9 - .L_8)
	.align		4
.L_8:
        /*0034*/ 	.word	index@(_Z16compute_d_hiddenPfPKfS1_S1_)
        /*0038*/ 	.word	0x00000020


	//----- nvinfo : EIATTR_FRAME_SIZE
	.align		4
.L_9:
        /*003c*/ 	.byte	0x04, 0x11
        /*003e*/ 	.short	(.L_11 - .L_10)
	.align		4
.L_10:
        /*0040*/ 	.word	index@(_Z16compute_d_hiddenPfPKfS1_S1_)
        /*0044*/ 	.word	0x00000000


	//----- nvinfo : EIATTR_REGCOUNT
	.align		4
.L_11:
        /*0048*/ 	.byte	0x04, 0x2f
        /*004a*/ 	.short	(.L_13 - .L_12)
	.align		4
.L_12:
        /*004c*/ 	.word	index@(_Z17update_weights_W2PfPKfS1_f)
        /*0050*/ 	.word	0x0000000c


	//----- nvinfo : EIATTR_FRAME_SIZE
	.align		4
.L_13:
        /*0054*/ 	.byte	0x04, 0x11
        /*0056*/ 	.short	(.L_15 - .L_14)
	.align		4
.L_14:
        /*0058*/ 	.word	index@(_Z17update_weights_W2PfPKfS1_f)
        /*005c*/ 	.word	0x00000000


	//----- nvinfo : EIATTR_REGCOUNT
	.align		4
.L_15:
        /*0060*/ 	.byte	0x04, 0x2f
        /*0062*/ 	.short	(.L_17 - .L_16)
	.align		4
.L_16:
        /*0064*/ 	.word	index@(_Z12updateBiasesPfPKfif)
        /*0068*/ 	.word	0x0000000a


	//----- nvinfo : EIATTR_FRAME_SIZE
	.align		4
.L_17:
        /*006c*/ 	.byte	0x04, 0x11
        /*006e*/ 	.short	(.L_19 - .L_18)
	.align		4
.L_18:
        /*0070*/ 	.word	index@(_Z12updateBiasesPfPKfif)
        /*0074*/ 	.word	0x00000000


	//----- nvinfo : EIATTR_REGCOUNT
	.align		4
.L_19:
        /*0078*/ 	.byte	0x04, 0x2f
        /*007a*/ 	.short	(.L_21 - .L_20)
	.align		4
.L_20:
        /*007c*/ 	.word	index@(_Z17update_weights_W1PfPKfS1_f)
        /*0080*/ 	.word	0x0000000c


	//----- nvinfo : EIATTR_FRAME_SIZE
	.align		4
.L_21:
        /*0084*/ 	.byte	0x04, 0x11
        /*0086*/ 	.short	(.L_23 - .L_22)
	.align		4
.L_22:
        /*0088*/ 	.word	index@(_Z17update_weights_W1PfPKfS1_f)
        /*008c*/ 	.word	0x00000000


	//----- nvinfo : EIATTR_MIN_STACK_SIZE
	.align		4
.L_23:
        /*0090*/ 	.byte	0x04, 0x12
        /*0092*/ 	.short	(.L_25 - .L_24)
	.align		4
.L_24:
        /*0094*/ 	.word	index@(_Z17update_weights_W1PfPKfS1_f)
        /*0098*/ 	.word	0x00000000


	//----- nvinfo : EIATTR_MIN_STACK_SIZE
	.align		4
.L_25:
        /*009c*/ 	.byte	0x04, 0x12
        /*009e*/ 	.short	(.L_27 - .L_26)
	.align		4
.L_26:
        /*00a0*/ 	.word	index@(_Z12updateBiasesPfPKfif)
        /*00a4*/ 	.word	0x00000000


	//----- nvinfo : EIATTR_MIN_STACK_SIZE
	.align		4
.L_27:
        /*00a8*/ 	.byte	0x04, 0x12
        /*00aa*/ 	.short	(.L_29 - .L_28)
	.align		4
.L_28:
        /*00ac*/ 	.word	index@(_Z17update_weights_W2PfPKfS1_f)
        /*00b0*/ 	.word	0x00000000


	//----- nvinfo : EIATTR_MIN_STACK_SIZE
	.align		4
.L_29:
        /*00b4*/ 	.byte	0x04, 0x12
        /*00b6*/ 	.short	(.L_31 - .L_30)
	.align		4
.L_30:
        /*00b8*/ 	.word	index@(_Z16compute_d_hiddenPfPKfS1_S1_)
        /*00bc*/ 	.word	0x00000000


	//----- nvinfo : EIATTR_MIN_STACK_SIZE
	.align		4
.L_31:
        /*00c0*/ 	.byte	0x04, 0x12
        /*00c2*/ 	.short	(.L_33 - .L_32)
	.align		4
.L_32:
        /*00c4*/ 	.word	index@(_Z14forward_outputPKfS0_S0_Pf)
        /*00c8*/ 	.word	0x00000000


	//----- nvinfo : EIATTR_MIN_STACK_SIZE
	.align		4
.L_33:
        /*00cc*/ 	.byte	0x04, 0x12
        /*00ce*/ 	.short	(.L_35 - .L_34)
	.align		4
.L_34:
        /*00d0*/ 	.word	index@(_Z14forward_hiddenPKfS0_S0_Pf)
        /*00d4*/ 	.word	0x00000000
.L_35:


//--------------------- .nv.compat                --------------------------
	.section	.nv.compat,"",@"SHT_CUDA_COMPAT_INFO"
	.align	4
        /*0000*/ 	.byte	0x02, 0x09, 0x00, 0x00, 0x02, 0x02, 0x01, 0x00, 0x02, 0x05, 0x05, 0x00, 0x03, 0x07, 0x01, 0x01
        /*0010*/ 	.byte	0x02, 0x03, 0x00, 0x00, 0x02, 0x06, 0x01, 0x00, 0x04, 0x0b, 0x08, 0x00, 0x09, 0x00, 0x00, 0x00
        /*0020*/ 	.byte	0x00, 0x00, 0x00, 0x00


//--------------------- .nv.info._Z17update_weights_W1PfPKfS1_f --------------------------
	.section	.nv.info._Z17update_weights_W1PfPKfS1_f,"",@"SHT_CUDA_INFO"
	.sectionflags	@""
	.align	4


	//----- nvinfo : EIATTR_CUDA_API_VERSION
	.align		4
        /*0000*/ 	.byte	0x04, 0x37
        /*0002*/ 	.short	(.L_37 - .L_36)
.L_36:
        /*0004*/ 	.word	0x00000082


	//----- nvinfo : EIATTR_KPARAM_INFO
	.align		4
.L_37:
        /*0008*/ 	.byte	0x04, 0x17
        /*000a*/ 	.short	(.L_39 - .L_38)
.L_38:
        /*000c*/ 	.word	0x00000000
        /*0010*/ 	.short	0x0003
        /*0012*/ 	.short	0x0018
        /*0014*/ 	.byte	0x00, 0xf0, 0x11, 0x00


	//----- nvinfo : EIATTR_KPARAM_INFO
	.align		4
.L_39:
        /*0018*/ 	.byte	0x04, 0x17
        /*001a*/ 	.short	(.L_41 - .L_40)
.L_40:
        /*001c*/ 	.word	0x00000000
        /*0020*/ 	.short	0x0002
        /*0022*/ 	.short	0x0010
        /*0024*/ 	.byte	0x00, 0xf5, 0x21, 0x00


	//----- nvinfo : EIATTR_KPARAM_INFO
	.align		4
.L_41:
        /*0028*/ 	.byte	0x04, 0x17
        /*002a*/ 	.short	(.L_43 - .L_42)
.L_42:
        /*002c*/ 	.word	0x00000000
        /*0030*/ 	.short	0x0001
        /*0032*/ 	.short	0x0008
        /*0034*/ 	.byte	0x00, 0xf5, 0x21, 0x00


	//----- nvinfo : EIATTR_KPARAM_INFO
	.align		4
.L_43:
        /*0038*/ 	.byte	0x04, 0x17
        /*003a*/ 	.short	(.L_45 - .L_44)
.L_44:
        /*003c*/ 	.word	0x00000000
        /*0040*/ 	.short	0x0000
        /*0042*/ 	.short	0x0000
        /*0044*/ 	.byte	0x00, 0xf5, 0x21, 0x00


	//----- nvinfo : EIATTR_SPARSE_MMA_MASK
	.align		4
.L_45:
        /*0048*/ 	.byte	0x03, 0x50
        /*004a*/ 	.short	0x0000


	//----- nvinfo : EIATTR_MAXREG_COUNT
	.align		4
        /*004c*/ 	.byte	0x03, 0x1b
        /*004e*/ 	.short	0x00ff


	//----- nvinfo : EIATTR_MERCURY_ISA_VERSION
	.align		4
        /*0050*/ 	.byte	0x03, 0x5f
        /*0052*/ 	.short	0x0101


	//----- nvinfo : EIATTR_VRC_CTA_INIT_COUNT
	.align		4
        /*0054*/ 	.byte	0x02, 0x4a
	.zero		1
	.zero		1


	//----- nvinfo : EIATTR_EXIT_INSTR_OFFSETS
	.align		4
        /*0058*/ 	.byte	0x04, 0x1c
        /*005a*/ 	.short	(.L_47 - .L_46)


	//   ....[0]....
.L_46:
        /*005c*/ 	.word	0x000000b0


	//   ....[1]....
        /*0060*/ 	.word	0x000001a0


	//----- nvinfo : EIATTR_CBANK_PARAM_SIZE
	.align		4
.L_47:
        /*0064*/ 	.byte	0x03, 0x19
        /*0066*/ 	.short	0x001c


	//----- nvinfo : EIATTR_PARAM_CBANK
	.align		4
        /*0068*/ 	.byte	0x04, 0x0a
        /*006a*/ 	.short	(.L_49 - .L_48)
	.align		4
.L_48:
        /*006c*/ 	.word	index@(.nv.constant0._Z17update_weights_W1PfPKfS1_f)
        /*0070*/ 	.short	0x0380
        /*0072*/ 	.short	0x001c


	//----- nvinfo : EIATTR_SW_WAR
	.align		4
.L_49:
        /*0074*/ 	.byte	0x04, 0x36
        /*0076*/ 	.short	(.L_51 - .L_50)
.L_50:
        /*0078*/ 	.word	0x00000008
.L_51:


//--------------------- .nv.info._Z12updateBiasesPfPKfif --------------------------
	.section	.nv.info._Z12updateBiasesPfPKfif,"",@"SHT_CUDA_INFO"
	.sectionflags	@""
	.align	4


	//----- nvinfo : EIATTR_CUDA_API_VERSION
	.align		4
        /*0000*/ 	.byte	0x04, 0x37
        /*0002*/ 	.short	(.L_53 - .L_52)
.L_52:
        /*0004*/ 	.word	0x00000082


	//----- nvinfo : EIATTR_KPARAM_INFO
	.align		4
.L_53:
        /*0008*/ 	.byte	0x04, 0x17
        /*000a*/ 	.short	(.L_55 - .L_54)
.L_54:
        /*000c*/ 	.word	0x00000000
        /*0010*/ 	.short	0x0003
        /*0012*/ 	.short	0x0014
        /*0014*/ 	.byte	0x00, 0xf0, 0x11, 0x00


	//----- nvinfo : EIATTR_KPARAM_INFO
	.align		4
.L_55:
        /*0018*/ 	.byte	0x04, 0x17
        /*001a*/ 	.short	(.L_57 - .L_56)
.L_56:
        /*001c*/ 	.word	0x00000000
        /*0020*/ 	.short	0x0002
        /*0022*/ 	.short	0x0010
        /*0024*/ 	.byte	0x00, 0xf0, 0x11, 0x00


	//----- nvinfo : EIATTR_KPARAM_INFO
	.align		4
.L_57:
        /*0028*/ 	.byte	0x04, 0x17
        /*002a*/ 	.short	(.L_59 - .L_58)
.L_58:
        /*002c*/ 	.word	0x00000000
        /*0030*/ 	.short	0x0001
        /*0032*/ 	.short	0x0008
        /*0034*/ 	.byte	0x00, 0xf5, 0x21, 0x00


	//----- nvinfo : EIATTR_KPARAM_INFO
	.align		4
.L_59:
        /*0038*/ 	.byte	0x04, 0x17
        /*003a*/ 	.short	(.L_61 - .L_60)
.L_60:
        /*003c*/ 	.word	0x00000000
        /*0040*/ 	.short	0x0000
        /*0042*/ 	.short	0x0000
        /*0044*/ 	.byte	0x00, 0xf5, 0x21, 0x00


	//----- nvinfo : EIATTR_SPARSE_MMA_MASK
	.align		4
.L_61:
        /*0048*/ 	.byte	0x03, 0x50
        /*004a*/ 	.short	0x0000


	//----- nvinfo : EIATTR_MAXREG_COUNT
	.align		4
        /*004c*/ 	.byte	0x03, 0x1b
        /*004e*/ 	.short	0x00ff


	//----- nvinfo : EIATTR_MERCURY_ISA_VERSION
	.align		4
        /*0050*/ 	.byte	0x03, 0x5f
        /*0052*/ 	.short	0x0101


	//----- nvinfo : EIATTR_VRC_CTA_INIT_COUNT
	.align		4
        /*0054*/ 	.byte	0x02, 0x4a
	.zero		1
	.zero		1


	//----- nvinfo : EIATTR_EXIT_INSTR_OFFSETS
	.align		4
        /*0058*/ 	.byte	0x04, 0x1c
        /*005a*/ 	.short	(.L_63 - .L_62)


	//   ....[0]....
.L_62:
        /*005c*/ 	.word	0x00000070


	//   ....[1]....
        /*0060*/ 	.word	0x00000110


	//----- nvinfo : EIATTR_CBANK_PARAM_SIZE
	.align		4
.L_63:
        /*0064*/ 	.byte	0x03, 0x19
        /*0066*/ 	.short	0x0018


	//----- nvinfo : EIATTR_PARAM_CBANK
	.align		4
        /*0068*/ 	.byte	0x04, 0x0a
        /*006a*/ 	.short	(.L_65 - .L_64)
	.align		4
.L_64:
        /*006c*/ 	.word	index@(.nv.constant0._Z12updateBiasesPfPKfif)
        /*0070*/ 	.short	0x0380
        /*0072*/ 	.short	0x0018


	//----- nvinfo : EIATTR_SW_WAR
	.align		4
.L_65:
        /*0074*/ 	.byte	0x04, 0x36
        /*0076*/ 	.short	(.L_67 - .L_66)
.L_66:
        /*0078*/ 	.word	0x00000008
.L_67:


//--------------------- .nv.info._Z17update_weights_W2PfPKfS1_f --------------------------
	.section	.nv.info._Z17update_weights_W2PfPKfS1_f,"",@"SHT_CUDA_INFO"
	.sectionflags	@""
	.align	4


	//----- nvinfo : EIATTR_CUDA_API_VERSION
	.align		4
        /*0000*/ 	.byte	0x04, 0x37
        /*0002*/ 	.short	(.L_69 - .L_68)
.L_68:
        /*0004*/ 	.word	0x00000082


	//----- nvinfo : EIATTR_KPARAM_INFO
	.align		4
.L_69:
        /*0008*/ 	.byte	0x04, 0x17
        /*000a*/ 	.short	(.L_71 - .L_70)
.L_70:
        /*000c*/ 	.word	0x00000000
        /*0010*/ 	.short	0x0003
        /*0012*/ 	.short	0x0018
        /*0014*/ 	.byte	0x00, 0xf0, 0x11, 0x00


	//----- nvinfo : EIATTR_KPARAM_INFO
	.align		4
.L_71:
        /*0018*/ 	.byte	0x04, 0x17
        /*001a*/ 	.short	(.L_73 - .L_72)
.L_72:
        /*001c*/ 	.word	0x00000000
        /*0020*/ 	.short	0x0002
        /*0022*/ 	.short	0x0010
        /*0024*/ 	.byte	0x00, 0xf5, 0x21, 0x00


	//----- nvinfo : EIATTR_KPARAM_INFO
	.align		4
.L_73:
        /*0028*/ 	.byte	0x04, 0x17
        /*002a*/ 	.short	(.L_75 - .L_74)
.L_74:
        /*002c*/ 	.word	0x00000000
        /*0030*/ 	.short	0x0001
        /*0032*/ 	.short	0x0008
        /*0034*/ 	.byte	0x00, 0xf5, 0x21, 0x00


	//----- nvinfo : EIATTR_KPARAM_INFO
	.align		4
.L_75:
        /*0038*/ 	.byte	0x04, 0x17
        /*003a*/ 	.short	(.L_77 - .L_76)
.L_76:
        /*003c*/ 	.word	0x00000000
        /*0040*/ 	.short	0x0000
        /*0042*/ 	.short	0x0000
        /*0044*/ 	.byte	0x00, 0xf5, 0x21, 0x00


	//----- nvinfo : EIATTR_SPARSE_MMA_MASK
	.align		4
.L_77:
        /*0048*/ 	.byte	0x03, 0x50
        /*004a*/ 	.short	0x0000


	//----- nvinfo : EIATTR_MAXREG_COUNT
	.align		4
        /*004c*/ 	.byte	0x03, 0x1b
        /*004e*/ 	.short	0x00ff


	//----- nvinfo : EIATTR_MERCURY_ISA_VERSION
	.align		4
        /*0050*/ 	.byte	0x03, 0x5f
        /*0052*/ 	.short	0x0101


	//----- nvinfo : EIATTR_VRC_CTA_INIT_COUNT
	.align		4
        /*0054*/ 	.byte	0x02, 0x4a
	.zero		1
	.zero		1


	//----- nvinfo : EIATTR_EXIT_INSTR_OFFSETS
	.align		4
        /*0058*/ 	.byte	0x04, 0x1c
        /*005a*/ 	.short	(.L_79 - .L_78)


	//   ....[0]....
.L_78:
        /*005c*/ 	.word	0x000000b0


	//   ....[1]....
        /*0060*/ 	.word	0x000001a0


	//----- nvinfo : EIATTR_CBANK_PARAM_SIZE
	.align		4
.L_79:
        /*0064*/ 	.byte	0x03, 0x19
        /*0066*/ 	.short	0x001c


	//----- nvinfo : EIATTR_PARAM_CBANK
	.align		4
        /*0068*/ 	.byte	0x04, 0x0a
        /*006a*/ 	.short	(.L_81 - .L_80)
	.align		4
.L_80:
        /*006c*/ 	.word	index@(.nv.constant0._Z17update_weights_W2PfPKfS1_f)
        /*0070*/ 	.short	0x0380
        /*0072*/ 	.short	0x001c


	//----- nvinfo : EIATTR_SW_WAR
	.align		4
.L_81:
        /*0074*/ 	.byte	0x04, 0x36
        /*0076*/ 	.short	(.L_83 - .L_82)
.L_82:
        /*0078*/ 	.word	0x00000008
.L_83:


//--------------------- .nv.info._Z16compute_d_hiddenPfPKfS1_S1_ --------------------------
	.section	.nv.info._Z16compute_d_hiddenPfPKfS1_S1_,"",@"SHT_CUDA_INFO"
	.sectionflags	@""
	.align	4


	//----- nvinfo : EIATTR_CUDA_API_VERSION
	.align		4
        /*0000*/ 	.byte	0x04, 0x37
        /*0002*/ 	.short	(.L_85 - .L_84)
.L_84:
        /*0004*/ 	.word	0x00000082


	//----- nvinfo : EIATTR_KPARAM_INFO
	.align		4
.L_85:
        /*0008*/ 	.byte	0x04, 0x17
        /*000a*/ 	.short	(.L_87 - .L_86)
.L_86:
        /*000c*/ 	.word	0x00000000
        /*0010*/ 	.short	0x0003
        /*0012*/ 	.short	0x0018
        /*0014*/ 	.byte	0x00, 0xf5, 0x21, 0x00


	//----- nvinfo : EIATTR_KPARAM_INFO
	.align		4
.L_87:
        /*0018*/ 	.byte	0x04, 0x17
        /*001a*/ 	.short	(.L_89 - .L_88)
.L_88:
        /*001c*/ 	.word	0x00000000
        /*0020*/ 	.short	0x0002
        /*0022*/ 	.short	0x0010
        /*0024*/ 	.byte	0x00, 0xf5, 0x21, 0x00


	//----- nvinfo : EIATTR_KPARAM_INFO
	.align		4
.L_89:
        /*0028*/ 	.byte	0x04, 0x17
        /*002a*/ 	.short	(.L_91 - .L_90)
.L_90:
        /*002c*/ 	.word	0x00000000
        /*0030*/ 	.short	0x0001
        /*0032*/ 	.short	0x0008
        /*0034*/ 	.byte	0x00, 0xf5, 0x21, 0x00


	//----- nvinfo : EIATTR_KPARAM_INFO
	.align		4
.L_91:
        /*0038*/ 	.byte	0x04, 0x17
        /*003a*/ 	.short	(.L_93 - .L_92)
.L_92:
        /*003c*/ 	.word	0x00000000
        /*0040*/ 	.short	0x0000
        /*0042*/ 	.short	0x0000
        /*0044*/ 	.byte	0x00, 0xf5, 0x21, 0x00


	//----- nvinfo : EIATTR_SPARSE_MMA_MASK
	.align		4
.L_93:
        /*0048*/ 	.byte	0x03, 0x50
        /*004a*/ 	.short	0x0000


	//----- nvinfo : EIATTR_MAXREG_COUNT
	.align		4
        /*004c*/ 	.byte	0x03, 0x1b
        /*004e*/ 	.short	0x00ff


	//----- nvinfo : EIATTR_MERCURY_ISA_VERSION
	.align		4
        /*0050*/ 	.byte	0x03, 0x5f
        /*0052*/ 	.short	0x0101


	//----- nvinfo : EIATTR_VRC_CTA_INIT_COUNT
	.align		4
        /*0054*/ 	.byte	0x02, 0x4a
	.zero		1
	.zero		1


	//----- nvinfo : EIATTR_EXIT_INSTR_OFFSETS
	.align		4
        /*0058*/ 	.byte	0x04, 0x1c
        /*005a*/ 	.short	(.L_95 - .L_94)


	//   ....[0]....
.L_94:
        /*005c*/ 	.word	0x00000030


	//   ....[1]....
        /*0060*/ 	.word	0x000002e0


	//----- nvinfo : EIATTR_CBANK_PARAM_SIZE
	.align		4
.L_95:
        /*0064*/ 	.byte	0x03, 0x19
        /*0066*/ 	.short	0x0020


	//----- nvinfo : EIATTR_PARAM_CBANK
	.align		4
        /*0068*/ 	.byte	0x04, 0x0a
        /*006a*/ 	.short	(.L_97 - .L_96)
	.align		4
.L_96:
        /*006c*/ 	.word	index@(.nv.constant0._Z16compute_d_hiddenPfPKfS1_S1_)
        /*0070*/ 	.short	0x0380
        /*0072*/ 	.short	0x0020


	//----- nvinfo : EIATTR_SW_WAR
	.align		4
.L_97:
        /*0074*/ 	.byte	0x04, 0x36
        /*0076*/ 	.short	(.L_99 - .L_98)
.L_98:
        /*0078*/ 	.word	0x00000008
.L_99:


//--------------------- .nv.info._Z14forward_outputPKfS0_S0_Pf --------------------------
	.section	.nv.info._Z14forward_outputPKfS0_S0_Pf,"",@"SHT_CUDA_INFO"
	.sectionflags	@""
	.align	4


	//----- nvinfo : EIATTR_CUDA_API_VERSION
	.align		4
        /*0000*/ 	.byte	0x04, 0x37
        /*0002*/ 	.short	(.L_101 - .L_100)
.L_100:
        /*0004*/ 	.word	0x00000082


	//----- nvinfo : EIATTR_KPARAM_INFO
	.align		4
.L_101:
        /*0008*/ 	.byte	0x04, 0x17
        /*000a*/ 	.short	(.L_103 - .L_102)
.L_102:
        /*000c*/ 	.word	0x00000000
        /*0010*/ 	.short	0x0003
        /*0012*/ 	.short	0x0018
        /*0014*/ 	.byte	0x00, 0xf5, 0x21, 0x00


	//----- nvinfo : EIATTR_KPARAM_INFO
	.align		4
.L_103:
        /*0018*/ 	.byte	0x04, 0x17
        /*001a*/ 	.short	(.L_105 - .L_104)
.L_104:
        /*001c*/ 	.word	0x00000000
        /*0020*/ 	.short	0x0002
        /*0022*/ 	.short	0x0010
        /*0024*/ 	.byte	0x00, 0xf5, 0x21, 0x00


	//----- nvinfo : EIATTR_KPARAM_INFO
	.align		4
.L_105:
        /*0028*/ 	.byte	0x04, 0x17
        /*002a*/ 	.short	(.L_107 - .L_106)
.L_106:
        /*002c*/ 	.word	0x00000000
        /*0030*/ 	.short	0x0001
        /*0032*/ 	.short	0x0008
        /*0034*/ 	.byte	0x00, 0xf5, 0x21, 0x00


	//----- nvinfo : EIATTR_KPARAM_INFO
	.align		4
.L_107:
        /*0038*/ 	.byte	0x04, 0x17
        /*003a*/ 	.short	(.L_109 - .L_108)
.L_108:
        /*003c*/ 	.word	0x00000000
        /*0040*/ 	.short	0x0000
        /*0042*/ 	.short	0x0000
        /*0044*/ 	.byte	0x00, 0xf5, 0x21, 0x00


	//----- nvinfo : EIATTR_SPARSE_MMA_MASK
	.align		4
.L_109:
        /*0048*/ 	.byte	0x03, 0x50
        /*004a*/ 	.short	0x0000


	//----- nvinfo : EIATTR_MAXREG_COUNT
	.align		4
        /*004c*/ 	.byte	0x03, 0x1b
        /*004e*/ 	.short	0x00ff


	//----- nvinfo : EIATTR_MERCURY_ISA_VERSION
	.align		4
        /*0050*/ 	.byte	0x03, 0x5f
        /*0052*/ 	.short	0x0101


	//----- nvinfo : EIATTR_VRC_CTA_INIT_COUNT
	.align		4
        /*0054*/ 	.byte	0x02, 0x4a
	.zero		1
	.zero		1


	//----- nvinfo : EIATTR_EXIT_INSTR_OFFSETS
	.align		4
        /*0058*/ 	.byte	0x04, 0x1c
        /*005a*/ 	.short	(.L_111 - .L_110)


	//   ....[0]....
.L_110:
        /*005c*/ 	.word	0x00000060


	//   ....[1]....
        /*0060*/ 	.word	0x00000530


	//----- nvinfo : EIATTR_CBANK_PARAM_SIZE
	.align		4
.L_111:
        /*0064*/ 	.byte	0x03, 0x19
        /*0066*/ 	.short	0x0020


	//----- nvinfo : EIATTR_PARAM_CBANK
	.align		4
        /*0068*/ 	.byte	0x04, 0x0a
        /*006a*/ 	.short	(.L_113 - .L_112)
	.align		4
.L_112:
        /*006c*/ 	.word	index@(.nv.constant0._Z14forward_outputPKfS0_S0_Pf)
        /*0070*/ 	.short	0x0380
        /*0072*/ 	.short	0x0020


	//----- nvinfo : EIATTR_SW_WAR
	.align		4
.L_113:
        /*0074*/ 	.byte	0x04, 0x36
        /*0076*/ 	.short	(.L_115 - .L_114)
.L_114:
        /*0078*/ 	.word	0x00000008
.L_115:


//--------------------- .nv.info._Z14forward_hiddenPKfS0_S0_Pf --------------------------
	.section	.nv.info._Z14forward_hiddenPKfS0_S0_Pf,"",@"SHT_CUDA_INFO"
	.sectionflags	@""
	.align	4


	//----- nvinfo : EIATTR_CUDA_API_VERSION
	.align		4
        /*0000*/ 	.byte	0x04, 0x37
        /*0002*/ 	.short	(.L_117 - .L_116)
.L_116:
        /*0004*/ 	.word	0x00000082


	//----- nvinfo : EIATTR_KPARAM_INFO
	.align		4
.L_117:
        /*0008*/ 	.byte	0x04, 0x17
        /*000a*/ 	.short	(.L_119 - .L_118)
.L_118:
        /*000c*/ 	.word	0x00000000
        /*0010*/ 	.short	0x0003
        /*0012*/ 	.short	0x0018
        /*0014*/ 	.byte	0x00, 0xf5, 0x21, 0x00


	//----- nvinfo : EIATTR_KPARAM_INFO
	.align		4
.L_119:
        /*0018*/ 	.byte	0x04, 0x17
        /*001a*/ 	.short	(.L_121 - .L_120)
.L_120:
        /*001c*/ 	.word	0x00000000
        /*0020*/ 	.short	0x0002
        /*0022*/ 	.short	0x0010
        /*0024*/ 	.byte	0x00, 0xf5, 0x21, 0x00


	//----- nvinfo : EIATTR_KPARAM_INFO
	.align		4
.L_121:
        /*0028*/ 	.byte	0x04, 0x17
        /*002a*/ 	.short	(.L_123 - .L_122)
.L_122:
        /*002c*/ 	.word	0x00000000
        /*0030*/ 	.short	0x0001
        /*0032*/ 	.short	0x0008
        /*0034*/ 	.byte	0x00, 0xf5, 0x21, 0x00


	//----- nvinfo : EIATTR_KPARAM_INFO
	.align		4
.L_123:
        /*0038*/ 	.byte	0x04, 0x17
        /*003a*/ 	.short	(.L_125 - .L_124)
.L_124:
        /*003c*/ 	.word	0x00000000
        /*0040*/ 	.short	0x0000
        /*0042*/ 	.short	0x0000
        /*0044*/ 	.byte	0x00, 0xf5, 0x21, 0x00


	//----- nvinfo : EIATTR_SPARSE_MMA_MASK
	.align		4
.L_125:
        /*0048*/ 	.byte	0x03, 0x50
        /*004a*/ 	.short	0x0000


	//----- nvinfo : EIATTR_MAXREG_COUNT
	.align		4
        /*004c*/ 	.byte	0x03, 0x1b
        /*004e*/ 	.short	0x00ff


	//----- nvinfo : EIATTR_MERCURY_ISA_VERSION
	.align		4
        /*0050*/ 	.byte	0x03, 0x5f
        /*0052*/ 	.short	0x0101


	//----- nvinfo : EIATTR_VRC_CTA_INIT_COUNT
	.align		4
        /*0054*/ 	.byte	0x02, 0x4a
	.zero		1
	.zero		1


	//----- nvinfo : EIATTR_EXIT_INSTR_OFFSETS
	.align		4
        /*0058*/ 	.byte	0x04, 0x1c
        /*005a*/ 	.short	(.L_127 - .L_126)


	//   ....[0]....
.L_126:
        /*005c*/ 	.word	0x00000060


	//   ....[1]....
        /*0060*/ 	.word	0x00000540


	//----- nvinfo : EIATTR_CBANK_PARAM_SIZE
	.align		4
.L_127:
        /*0064*/ 	.byte	0x03, 0x19
        /*0066*/ 	.short	0x0020


	//----- nvinfo : EIATTR_PARAM_CBANK
	.align		4
        /*0068*/ 	.byte	0x04, 0x0a
        /*006a*/ 	.short	(.L_129 - .L_128)
	.align		4
.L_128:
        /*006c*/ 	.word	index@(.nv.constant0._Z14forward_hiddenPKfS0_S0_Pf)
        /*0070*/ 	.short	0x0380
        /*0072*/ 	.short	0x0020


	//----- nvinfo : EIATTR_SW_WAR
	.align		4
.L_129:
        /*0074*/ 	.byte	0x04, 0x36
        /*0076*/ 	.short	(.L_131 - .L_130)
.L_130:
        /*0078*/ 	.word	0x00000008
.L_131:


//--------------------- .nv.callgraph             --------------------------
	.section	.nv.callgraph,"",@"SHT_CUDA_CALLGRAPH"
	.align	4
	.sectionentsize	8
	.align		4
        /*0000*/ 	.word	0x00000000
	.align		4
        /*0004*/ 	.word	0xffffffff
	.align		4
        /*0008*/ 	.word	0x00000000
	.align		4
        /*000c*/ 	.word	0xfffffffe
	.align		4
        /*0010*/ 	.word	0x00000000
	.align		4
        /*0014*/ 	.word	0xfffffffd
	.align		4
        /*0018*/ 	.word	0x00000000
	.align		4
        /*001c*/ 	.word	0xfffffffc


//--------------------- .text._Z17update_weights_W1PfPKfS1_f --------------------------
	.section	.text._Z17update_weights_W1PfPKfS1_f,"ax",@progbits
	.align	128
        .global         _Z17update_weights_W1PfPKfS1_f
        .type           _Z17update_weights_W1PfPKfS1_f,@function
        .size           _Z17update_weights_W1PfPKfS1_f,(.L_x_8 - _Z17update_weights_W1PfPKfS1_f)
        .other          _Z17update_weights_W1PfPKfS1_f,@"STO_CUDA_ENTRY STV_DEFAULT"
_Z17update_weights_W1PfPKfS1_f:
.text._Z17update_weights_W1PfPKfS1_f:
[----:B------:R-:W-:Y:S01]  /*0000*/  LDC R1, c[0x0][0x37c] ;  /* 0x0000df00ff017b82 */ /* 0x000fe20000000800 */
[----:B------:R-:W0:Y:S07]  /*0010*/  S2R R3, SR_TID.Y ;  /* 0x0000000000037919 */ /* 0x000e2e0000002200 */
[----:B------:R-:W1:Y:S01]  /*0020*/  LDC R9, c[0x0][0x360] ;  /* 0x0000d800ff097b82 */ /* 0x000e620000000800 */
[----:B------:R-:W1:Y:S07]  /*0030*/  S2R R2, SR_TID.X ;  /* 0x0000000000027919 */ /* 0x000e6e0000002100 */
[----:B------:R-:W0:Y:S08]  /*0040*/  S2UR UR5, SR_CTAID.Y ;  /* 0x00000000000579c3 */ /* 0x000e300000002600 */
[----:B------:R-:W0:Y:S08]  /*0050*/  LDC R0, c[0x0][0x364] ;  /* 0x0000d900ff007b82 */ /* 0x000e300000000800 */
[----:B------:R-:W1:Y:S01]  /*0060*/  S2UR UR4, SR_CTAID.X ;  /* 0x00000000000479c3 */ /* 0x000e620000002500 */
[----:B0-----:R-:W-:-:S05]  /*0070*/  IMAD R0, R0, UR5, R3 ;  /* 0x0000000500007c24 */ /* 0x001fca000f8e0203 */
[----:B------:R-:W-:Y:S01]  /*0080*/  ISETP.GT.U32.AND P0, PT, R0, 0x30f, PT ;  /* 0x0000030f0000780c */ /* 0x000fe20003f04070 */
[----:B-1----:R-:W-:-:S05]  /*0090*/  IMAD R9, R9, UR4, R2 ;  /* 0x0000000409097c24 */ /* 0x002fca000f8e0202 */
[----:B------:R-:W-:-:S13]  /*00a0*/  ISETP.GT.OR P0, PT, R9, 0x7f, P0 ;  /* 0x0000007f0900780c */ /* 0x000fda0000704670 */
[----:B------:R-:W-:Y:S05]  /*00b0*/  @P0 EXIT ;  /* 0x000000000000094d */ /* 0x000fea0003800000 */
[----:B------:R-:W0:Y:S01]  /*00c0*/  LDC.64 R4, c[0x0][0x388] ;  /* 0x0000e200ff047b82 */ /* 0x000e220000000a00 */
[----:B------:R-:W1:Y:S01]  /*00d0*/  LDCU.64 UR4, c[0x0][0x358] ;  /* 0x00006b00ff0477ac */ /* 0x000e620008000a00 */
[----:B------:R-:W2:Y:S06]  /*00e0*/  LDCU UR6, c[0x0][0x398] ;  /* 0x00007300ff0677ac */ /* 0x000eac0008000800 */
[----:B------:R-:W3:Y:S08]  /*00f0*/  LDC.64 R6, c[0x0][0x390] ;  /* 0x0000e400ff067b82 */ /* 0x000ef00000000a00 */
[----:B------:R-:W4:Y:S01]  /*0100*/  LDC.64 R2, c[0x0][0x380] ;  /* 0x0000e000ff027b82 */ /* 0x000f220000000a00 */
[----:B0-----:R-:W-:-:S06]  /*0110*/  IMAD.WIDE R4, R9, 0x4, R4 ;  /* 0x0000000409047825 */ /* 0x001fcc00078e0204 */
[----:B-1----:R-:W2:Y:S01]  /*0120*/  LDG.E R4, desc[UR4][R4.64] ;  /* 0x0000000404047981 */ /* 0x002ea2000c1e1900 */
[----:B---3--:R-:W-:-:S06]  /*0130*/  IMAD.WIDE.U32 R6, R0, 0x4, R6 ;  /* 0x0000000400067825 */ /* 0x008fcc00078e0006 */
[----:B------:R-:W3:Y:S01]  /*0140*/  LDG.E R7, desc[UR4][R6.64] ;  /* 0x0000000406077981 */ /* 0x000ee2000c1e1900 */
[----:B------:R-:W-:-:S04]  /*0150*/  IMAD R9, R9, 0x310, R0 ;  /* 0x0000031009097824 */ /* 0x000fc800078e0200 */
[----:B----4-:R-:W-:-:S04]  /*0160*/  IMAD.WIDE R2, R9, 0x4, R2 ;  /* 0x0000000409027825 */ /* 0x010fc800078e0202 */
[----:B--2---:R-:W-:-:S04]  /*0170*/  FMUL R0, R4, -UR6 ;  /* 0x8000000604007c20 */ /* 0x004fc80008400000 */
[----:B---3--:R-:W-:-:S05]  /*0180*/  FMUL R9, R0, R7 ;  /* 0x0000000700097220 */ /* 0x008fca0000400000 */
[----:B------:R-:W-:Y:S01]  /*0190*/  REDG.E.ADD.F32.FTZ.RN.STRONG.GPU desc[UR4][R2.64], R9 ;  /* 0x00000009020079a6 */ /* 0x000fe2000c12f304 */
[----:B------:R-:W-:Y:S05]  /*01a0*/  EXIT ;  /* 0x000000000000794d */ /* 0x000fea0003800000 */
.L_x_0:
[----:B------:R-:W-:-:S00]  /*01b0*/  BRA `(.L_x_0) ;  /* 0xfffffffc00fc7947 */ /* 0x000fc0000383ffff */
[----:B------:R-:W-:-:S00]  /*01c0*/  NOP ;  /* 0x0000000000007918 */ /* 0x000fc00000000000 */
        /* <DEDUP_REMOVED lines=11> */
.L_x_8:


//--------------------- .text._Z12updateBiasesPfPKfif --------------------------
	.section	.text._Z12updateBiasesPfPKfif,"ax",@progbits
	.align	128
        .global         _Z12updateBiasesPfPKfif
        .type           _Z12updateBiasesPfPKfif,@function
        .size           _Z12updateBiasesPfPKfif,(.L_x_9 - _Z12updateBiasesPfPKfif)
        .other          _Z12updateBiasesPfPKfif,@"STO_CUDA_ENTRY STV_DEFAULT"
_Z12updateBiasesPfPKfif:
.text._Z12updateBiasesPfPKfif:
[----:B------:R-:W-:Y:S01]  /*0000*/  LDC R1, c[0x0][0x37c] ;  /* 0x0000df00ff017b82 */ /* 0x000fe20000000800 */
[----:B------:R-:W0:Y:S07]  /*0010*/  S2R R0, SR_TID.X ;  /* 0x0000000000007919 */ /* 0x000e2e0000002100 */
[----:B------:R-:W0:Y:S01]  /*0020*/  S2UR UR4, SR_CTAID.X ;  /* 0x00000000000479c3 */ /* 0x000e220000002500 */
[----:B------:R-:W1:Y:S07]  /*0030*/  LDCU UR5, c[0x0][0x390] ;  /* 0x00007200ff0577ac */ /* 0x000e6e0008000800 */
[----:B------:R-:W0:Y:S02]  /*0040*/  LDC R7, c[0x0][0x360] ;  /* 0x0000d800ff077b82 */ /* 0x000e240000000800 */
[----:B0-----:R-:W-:-:S05]  /*0050*/  IMAD R7, R7, UR4, R0 ;  /* 0x0000000407077c24 */ /* 0x001fca000f8e0200 */
[----:B-1----:R-:W-:-:S13]  /*0060*/  ISETP.GE.AND P0, PT, R7, UR5, PT ;  /* 0x0000000507007c0c */ /* 0x002fda000bf06270 */
[----:B------:R-:W-:Y:S05]  /*0070*/  @P0 EXIT ;  /* 0x000000000000094d */ /* 0x000fea0003800000 */
[----:B------:R-:W0:Y:S01]  /*0080*/  LDC.64 R4, c[0x0][0x388] ;  /* 0x0000e200ff047b82 */ /* 0x000e220000000a00 */
[----:B------:R-:W1:Y:S01]  /*0090*/  LDCU.64 UR4, c[0x0][0x358] ;  /* 0x00006b00ff0477ac */ /* 0x000e620008000a00 */
[----:B------:R-:W2:Y:S06]  /*00a0*/  LDCU UR6, c[0x0][0x394] ;  /* 0x00007280ff0677ac */ /* 0x000eac0008000800 */
[----:B------:R-:W3:Y:S01]  /*00b0*/  LDC.64 R2, c[0x0][0x380] ;  /* 0x0000e000ff027b82 */ /* 0x000ee20000000a00 */
[----:B0-----:R-:W-:-:S06]  /*00c0*/  IMAD.WIDE R4, R7, 0x4, R4 ;  /* 0x0000000407047825 */ /* 0x001fcc00078e0204 */
[----:B-1----:R-:W2:Y:S01]  /*00d0*/  LDG.E R4, desc[UR4][R4.64] ;  /* 0x0000000404047981 */ /* 0x002ea2000c1e1900 */
[----:B---3--:R-:W-:-:S04]  /*00e0*/  IMAD.WIDE R2, R7, 0x4, R2 ;  /* 0x0000000407027825 */ /* 0x008fc800078e0202 */
[----:B--2---:R-:W-:-:S05]  /*00f0*/  FMUL R7, R4, -UR6 ;  /* 0x8000000604077c20 */ /* 0x004fca0008400000 */
[----:B------:R-:W-:Y:S01]  /*0100*/  REDG.E.ADD.F32.FTZ.RN.STRONG.GPU desc[UR4][R2.64], R7 ;  /* 0x00000007020079a6 */ /* 0x000fe2000c12f304 */
[----:B------:R-:W-:Y:S05]  /*0110*/  EXIT ;  /* 0x000000000000794d */ /* 0x000fea0003800000 */
.L_x_1:
        /* <DEDUP_REMOVED lines=14> */
.L_x_9:


//--------------------- .text._Z17update_weights_W2PfPKfS1_f --------------------------
	.section	.text._Z17update_weights_W2PfPKfS1_f,"ax",@progbits
	.align	128
        .global         _Z17update_weights_W2PfPKfS1_f
        .type           _Z17update_weights_W2PfPKfS1_f,@function
        .size           _Z17update_weights_W2PfPKfS1_f,(.L_x_10 - _Z17update_weights_W2PfPKfS1_f)
        .other          _Z17update_weights_W2PfPKfS1_f,@"STO_CUDA_ENTRY STV_DEFAULT"
_Z17update_weights_W2PfPKfS1_f:
.text._Z17update_weights_W2PfPKfS1_f:
        /* <DEDUP_REMOVED lines=21> */
[----:B------:R-:W-:-:S05]  /*0150*/  LEA R9, R9, R0, 0x7 ;  /* 0x0000000009097211 */ /* 0x000fca00078e38ff */
[----:B----4-:R-:W-:-:S04]  /*0160*/  IMAD.WIDE R2, R9, 0x4, R2 ;  /* 0x0000000409027825 */ /* 0x010fc800078e0202 */
[----:B--2---:R-:W-:-:S04]  /*0170*/  FMUL R0, R4, -UR6 ;  /* 0x8000000604007c20 */ /* 0x004fc80008400000 */
[----:B---3--:R-:W-:-:S05]  /*0180*/  FMUL R9, R0, R7 ;  /* 0x0000000700097220 */ /* 0x008fca0000400000 */
[----:B------:R-:W-:Y:S01]  /*0190*/  REDG.E.ADD.F32.FTZ.RN.STRONG.GPU desc[UR4][R2.64], R9 ;  /* 0x00000009020079a6 */ /* 0x000fe2000c12f304 */
[----:B------:R-:W-:Y:S05]  /*01a0*/  EXIT ;  /* 0x000000000000794d */ /* 0x000fea0003800000 */
.L_x_2:
        /* <DEDUP_REMOVED lines=13> */
.L_x_10:


//--------------------- .text._Z16compute_d_hiddenPfPKfS1_S1_ --------------------------
	.section	.text._Z16compute_d_hiddenPfPKfS1_S1_,"ax",@progbits
	.align	128
        .global         _Z16compute_d_hiddenPfPKfS1_S1_
        .type           _Z16compute_d_hiddenPfPKfS1_S1_,@function
        .size           _Z16compute_d_hiddenPfPKfS1_S1_,(.L_x_11 - _Z16compute_d_hiddenPfPKfS1_S1_)
        .other          _Z16compute_d_hiddenPfPKfS1_S1_,@"STO_CUDA_ENTRY STV_DEFAULT"
_Z16compute_d_hiddenPfPKfS1_S1_:
.text._Z16compute_d_hiddenPfPKfS1_S1_:
[----:B------:R-:W-:Y:S01]  /*0000*/  LDC R1, c[0x0][0x37c] ;  /* 0x0000df00ff017b82 */ /* 0x000fe20000000800 */
[----:B------:R-:W0:Y:S02]  /*0010*/  S2R R9, SR_TID.X ;  /* 0x0000000000097919 */ /* 0x000e240000002100 */
[----:B0-----:R-:W-:-:S13]  /*0020*/  ISETP.GT.U32.AND P0, PT, R9, 0x7f, PT ;  /* 0x0000007f0900780c */ /* 0x001fda0003f04070 */
[----:B------:R-:W-:Y:S05]  /*0030*/  @P0 EXIT ;  /* 0x000000000000094d */ /* 0x000fea0003800000 */
[----:B------:R-:W0:Y:S01]  /*0040*/  LDC.64 R4, c[0x0][0x388] ;  /* 0x0000e200ff047b82 */ /* 0x000e220000000a00 */
[----:B------:R-:W1:Y:S07]  /*0050*/  LDCU.64 UR4, c[0x0][0x358] ;  /* 0x00006b00ff0477ac */ /* 0x000e6e0008000a00 */
[----:B------:R-:W2:Y:S08]  /*0060*/  LDC.64 R2, c[0x0][0x390] ;  /* 0x0000e400ff027b82 */ /* 0x000eb00000000a00 */
[----:B------:R-:W3:Y:S01]  /*0070*/  LDC.64 R6, c[0x0][0x398] ;  /* 0x0000e600ff067b82 */ /* 0x000ee20000000a00 */
[----:B0-----:R-:W-:-:S05]  /*0080*/  IMAD.WIDE.U32 R4, R9, 0x4, R4 ;  /* 0x0000000409047825 */ /* 0x001fca00078e0004 */
[----:B-1----:R-:W4:Y:S04]  /*0090*/  LDG.E R0, desc[UR4][R4.64] ;  /* 0x0000000404007981 */ /* 0x002f28000c1e1900 */
[----:B--2---:R-:W4:Y:S04]  /*00a0*/  LDG.E R27, desc[UR4][R2.64] ;  /* 0x00000004021b7981 */ /* 0x004f28000c1e1900 */
[----:B------:R-:W2:Y:S04]  /*00b0*/  LDG.E R25, desc[UR4][R2.64+0x4] ;  /* 0x0000040402197981 */ /* 0x000ea8000c1e1900 */
[----:B------:R-:W2:Y:S04]  /*00c0*/  LDG.E R22, desc[UR4][R4.64+0x200] ;  /* 0x0002000404167981 */ /* 0x000ea8000c1e1900 */
[----:B------:R-:W5:Y:S04]  /*00d0*/  LDG.E R23, desc[UR4][R2.64+0x8] ;  /* 0x0000080402177981 */ /* 0x000f68000c1e1900 */
        /* <DEDUP_REMOVED lines=8> */
[----:B------:R-:W5:Y:S01]  /*0160*/  LDG.E R12, desc[UR4][R4.64+0xc00] ;  /* 0x000c0004040c7981 */ /* 0x000f62000c1e1900 */
[----:B---3--:R-:W-:-:S03]  /*0170*/  IMAD.WIDE.U32 R6, R9, 0x4, R6 ;  /* 0x0000000409067825 */ /* 0x008fc600078e0006 */
[----:B------:R-:W3:Y:S04]  /*0180*/  LDG.E R11, desc[UR4][R2.64+0x1c] ;  /* 0x00001c04020b7981 */ /* 0x000ee8000c1e1900 */
[----:B------:R-:W3:Y:S04]  /*0190*/  LDG.E R10, desc[UR4][R4.64+0xe00] ;  /* 0x000e0004040a7981 */ /* 0x000ee8000c1e1900 */
[----:B------:R-:W3:Y:S04]  /*01a0*/  LDG.E R19, desc[UR4][R2.64+0x20] ;  /* 0x0000200402137981 */ /* 0x000ee8000c1e1900 */
[----:B------:R-:W3:Y:S04]  /*01b0*/  LDG.E R16, desc[UR4][R4.64+0x1000] ;  /* 0x0010000404107981 */ /* 0x000ee8000c1e1900 */
[----:B------:R-:W3:Y:S04]  /*01c0*/  LDG.E R6, desc[UR4][R6.64] ;  /* 0x0000000406067981 */ /* 0x000ee8000c1e1900 */
[----:B------:R-:W3:Y:S04]  /*01d0*/  LDG.E R24, desc[UR4][R4.64+0x1200] ;  /* 0x0012000404187981 */ /* 0x000ee8000c1e1900 */
[----:B------:R-:W3:Y:S01]  /*01e0*/  LDG.E R29, desc[UR4][R2.64+0x24] ;  /* 0x00002404021d7981 */ /* 0x000ee2000c1e1900 */
[----:B----4-:R-:W-:-:S04]  /*01f0*/  FFMA R27, R0, R27, RZ ;  /* 0x0000001b001b7223 */ /* 0x010fc800000000ff */
[----:B--2---:R-:W-:-:S04]  /*0200*/  FFMA R25, R22, R25, R27 ;  /* 0x0000001916197223 */ /* 0x004fc8000000001b */
[----:B-----5:R-:W-:-:S04]  /*0210*/  FFMA R23, R20, R23, R25 ;  /* 0x0000001714177223 */ /* 0x020fc80000000019 */
[----:B------:R-:W-:Y:S02]  /*0220*/  FFMA R18, R18, R21, R23 ;  /* 0x0000001512127223 */ /* 0x000fe40000000017 */
[----:B------:R-:W0:Y:S02]  /*0230*/  LDC.64 R20, c[0x0][0x380] ;  /* 0x0000e000ff147b82 */ /* 0x000e240000000a00 */
[----:B------:R-:W-:-:S04]  /*0240*/  FFMA R17, R17, R8, R18 ;  /* 0x0000000811117223 */ /* 0x000fc80000000012 */
[----:B------:R-:W-:-:S04]  /*0250*/  FFMA R15, R14, R15, R17 ;  /* 0x0000000f0e0f7223 */ /* 0x000fc80000000011 */
[----:B------:R-:W-:-:S04]  /*0260*/  FFMA R13, R12, R13, R15 ;  /* 0x0000000d0c0d7223 */ /* 0x000fc8000000000f */
[----:B---3--:R-:W-:-:S04]  /*0270*/  FFMA R11, R10, R11, R13 ;  /* 0x0000000b0a0b7223 */ /* 0x008fc8000000000d */
[----:B------:R-:W-:Y:S01]  /*0280*/  FFMA R11, R16, R19, R11 ;  /* 0x00000013100b7223 */ /* 0x000fe2000000000b */
[----:B------:R-:W-:Y:S01]  /*0290*/  FSET.BF.GT.AND R6, R6, RZ, PT ;  /* 0x000000ff0606720a */ /* 0x000fe20003804000 */
[----:B0-----:R-:W-:-:S04]  /*02a0*/  IMAD.WIDE.U32 R20, R9, 0x4, R20 ;  /* 0x0000000409147825 */ /* 0x001fc800078e0014 */
[----:B------:R-:W-:-:S04]  /*02b0*/  FFMA R11, R24, R29, R11 ;  /* 0x0000001d180b7223 */ /* 0x000fc8000000000b */
[----:B------:R-:W-:-:S05]  /*02c0*/  FMUL R11, R11, R6 ;  /* 0x000000060b0b7220 */ /* 0x000fca0000400000 */
[----:B------:R-:W-:Y:S01]  /*02d0*/  STG.E desc[UR4][R20.64], R11 ;  /* 0x0000000b14007986 */ /* 0x000fe2000c101904 */
[----:B------:R-:W-:Y:S05]  /*02e0*/  EXIT ;  /* 0x000000000000794d */ /* 0x000fea0003800000 */
.L_x_3:
        /* <DEDUP_REMOVED lines=9> */
.L_x_11:


//--------------------- .text._Z14forward_outputPKfS0_S0_Pf --------------------------
	.section	.text._Z14forward_outputPKfS0_S0_Pf,"ax",@progbits
	.align	128
        .global         _Z14forward_outputPKfS0_S0_Pf
        .type           _Z14forward_outputPKfS0_S0_Pf,@function
        .size           _Z14forward_outputPKfS0_S0_Pf,(.L_x_12 - _Z14forward_outputPKfS0_S0_Pf)
        .other          _Z14forward_outputPKfS0_S0_Pf,@"STO_CUDA_ENTRY STV_DEFAULT"
_Z14forward_outputPKfS0_S0_Pf:
.text._Z14forward_outputPKfS0_S0_Pf:
[----:B------:R-:W-:Y:S01]  /*0000*/  LDC R1, c[0x0][0x37c] ;  /* 0x0000df00ff017b82 */ /* 0x000fe20000000800 */
[----:B------:R-:W0:Y:S07]  /*0010*/  S2R R3, SR_TID.X ;  /* 0x0000000000037919 */ /* 0x000e2e0000002100 */
[----:B------:R-:W0:Y:S08]  /*0020*/  S2UR UR4, SR_CTAID.X ;  /* 0x00000000000479c3 */ /* 0x000e300000002500 */
[----:B------:R-:W0:Y:S02]  /*0030*/  LDC R0, c[0x0][0x360] ;  /* 0x0000d800ff007b82 */ /* 0x000e240000000800 */
[----:B0-----:R-:W-:-:S05]  /*0040*/  IMAD R0, R0, UR4, R3 ;  /* 0x0000000400007c24 */ /* 0x001fca000f8e0203 */
[----:B------:R-:W-:-:S13]  /*0050*/  ISETP.GT.AND P0, PT, R0, 0x9, PT ;  /* 0x000000090000780c */ /* 0x000fda0003f04270 */
[----:B------:R-:W-:Y:S05]  /*0060*/  @P0 EXIT ;  /* 0x000000000000094d */ /* 0x000fea0003800000 */
[----:B------:R-:W0:Y:S01]  /*0070*/  LDC.64 R2, c[0x0][0x388] ;  /* 0x0000e200ff027b82 */ /* 0x000e220000000a00 */
[----:B------:R-:W1:Y:S01]  /*0080*/  LDCU.64 UR8, c[0x0][0x358] ;  /* 0x00006b00ff0877ac */ /* 0x000e620008000a00 */
[----:B------:R-:W2:Y:S01]  /*0090*/  LDCU.64 UR4, c[0x0][0x390] ;  /* 0x00007200ff0477ac */ /* 0x000ea20008000a00 */
[----:B------:R-:W3:Y:S01]  /*00a0*/  LDCU.64 UR6, c[0x0][0x380] ;  /* 0x00007000ff0677ac */ /* 0x000ee20008000a00 */
[----:B0-----:R-:W-:-:S05]  /*00b0*/  IMAD.WIDE R2, R0, 0x4, R2 ;  /* 0x0000000400027825 */ /* 0x001fca00078e0202 */
[----:B-1----:R0:W5:Y:S01]  /*00c0*/  LDG.E R15, desc[UR8][R2.64] ;  /* 0x00000008020f7981 */ /* 0x002162000c1e1900 */
[----:B--2---:R-:W-:Y:S01]  /*00d0*/  UIADD3 UR4, UP1, UPT, UR4, 0x20, URZ ;  /* 0x0000002004047890 */ /* 0x004fe2000ff3e0ff */
[----:B------:R-:W-:Y:S01]  /*00e0*/  SHF.L.U32 R6, R0, 0x7, RZ ;  /* 0x0000000700067819 */ /* 0x000fe200000006ff */
[----:B---3--:R-:W-:Y:S02]  /*00f0*/  UIADD3 UR6, UP0, UPT, UR6, 0x20, URZ ;  /* 0x0000002006067890 */ /* 0x008fe4000ff1e0ff */
[----:B------:R-:W-:Y:S02]  /*0100*/  UIADD3.X UR5, UPT, UPT, URZ, UR5, URZ, UP1, !UPT ;  /* 0x00000005ff057290 */ /* 0x000fe40008ffe4ff */
[----:B------:R-:W-:Y:S01]  /*0110*/  MOV R7, UR4 ;  /* 0x0000000400077c02 */ /* 0x000fe20008000f00 */
[----:B------:R-:W-:Y:S01]  /*0120*/  UIADD3.X UR7, UPT, UPT, URZ, UR7, URZ, UP0, !UPT ;  /* 0x00000007ff077290 */ /* 0x000fe200087fe4ff */
[----:B------:R-:W-:Y:S02]  /*0130*/  UMOV UR4, URZ ;  /* 0x000000ff00047c82 */ /* 0x000fe40008000000 */
[----:B0-----:R-:W-:-:S09]  /*0140*/  MOV R8, UR5 ;  /* 0x0000000500087c02 */ /* 0x001fd20008000f00 */
.L_x_4:
[----:B------:R-:W-:Y:S02]  /*0150*/  MOV R4, UR6 ;  /* 0x0000000600047c02 */ /* 0x000fe40008000f00 */
[----:B------:R-:W-:Y:S02]  /*0160*/  MOV R5, UR7 ;  /* 0x0000000700057c02 */ /* 0x000fe40008000f00 */
[----:B------:R-:W-:Y:S02]  /*0170*/  MOV R2, R7 ;  /* 0x0000000700027202 */ /* 0x000fe40000000f00 */
[----:B------:R-:W-:Y:S01]  /*0180*/  MOV R3, R8 ;  /* 0x0000000800037202 */ /* 0x000fe20000000f00 */
[----:B------:R-:W-:-:S04]  /*0190*/  IMAD.WIDE R4, R6, 0x4, R4 ;  /* 0x0000000406047825 */ /* 0x000fc800078e0204 */
[----:B------:R-:W2:Y:S04]  /*01a0*/  LDG.E R17, desc[UR8][R2.64+-0x20] ;  /* 0xffffe00802117981 */ /* 0x000ea8000c1e1900 */
[----:B------:R-:W2:Y:S04]  /*01b0*/  LDG.E R16, desc[UR8][R4.64+-0x20] ;  /* 0xffffe00804107981 */ /* 0x000ea8000c1e1900 */
[----:B------:R-:W3:Y:S04]  /*01c0*/  LDG.E R26, desc[UR8][R2.64+-0x1c] ;  /* 0xffffe408021a7981 */ /* 0x000ee8000c1e1900 */
[----:B------:R-:W3:Y:S04]  /*01d0*/  LDG.E R25, desc[UR8][R4.64+-0x1c] ;  /* 0xffffe40804197981 */ /* 0x000ee8000c1e1900 */
[----:B------:R-:W4:Y:S04]  /*01e0*/  LDG.E R19, desc[UR8][R2.64+-0x18] ;  /* 0xffffe80802137981 */ /* 0x000f28000c1e1900 */
        /* <DEDUP_REMOVED lines=13> */
[----:B------:R-:W4:Y:S01]  /*02c0*/  LDG.E R18, desc[UR8][R2.64+0x4] ;  /* 0x0000040802127981 */ /* 0x000f22000c1e1900 */
[----:B--2--5:R-:W-:-:S03]  /*02d0*/  FFMA R16, R16, R17, R15 ;  /* 0x0000001110107223 */ /* 0x024fc6000000000f */
[----:B------:R-:W2:Y:S04]  /*02e0*/  LDG.E R17, desc[UR8][R4.64+0x4] ;  /* 0x0000040804117981 */ /* 0x000ea8000c1e1900 */
[----:B------:R-:W2:Y:S01]  /*02f0*/  LDG.E R15, desc[UR8][R4.64+0x8] ;  /* 0x00000808040f7981 */ /* 0x000ea2000c1e1900 */
[----:B---3--:R-:W-:-:S03]  /*0300*/  FFMA R25, R25, R26, R16 ;  /* 0x0000001a19197223 */ /* 0x008fc60000000010 */
[----:B------:R-:W3:Y:S01]  /*0310*/  LDG.E R16, desc[UR8][R2.64+0x8] ;  /* 0x0000080802107981 */ /* 0x000ee2000c1e1900 */
[----:B----4-:R-:W-:-:S03]  /*0320*/  FFMA R26, R20, R19, R25 ;  /* 0x00000013141a7223 */ /* 0x010fc60000000019 */
[----:B------:R-:W4:Y:S04]  /*0330*/  LDG.E R20, desc[UR8][R2.64+0xc] ;  /* 0x00000c0802147981 */ /* 0x000f28000c1e1900 */
[----:B------:R-:W4:Y:S01]  /*0340*/  LDG.E R19, desc[UR8][R4.64+0xc] ;  /* 0x00000c0804137981 */ /* 0x000f22000c1e1900 */
[----:B------:R-:W-:-:S03]  /*0350*/  FFMA R25, R21, R22, R26 ;  /* 0x0000001615197223 */ /* 0x000fc6000000001a */
[----:B------:R-:W4:Y:S04]  /*0360*/  LDG.E R22, desc[UR8][R2.64+0x10] ;  /* 0x0000100802167981 */ /* 0x000f28000c1e1900 */
[----:B------:R-:W4:Y:S01]  /*0370*/  LDG.E R21, desc[UR8][R4.64+0x10] ;  /* 0x0000100804157981 */ /* 0x000f22000c1e1900 */
[----:B------:R-:W-:-:S03]  /*0380*/  FFMA R26, R24, R23, R25 ;  /* 0x00000017181a7223 */ /* 0x000fc60000000019 */
[----:B------:R-:W4:Y:S04]  /*0390*/  LDG.E R24, desc[UR8][R2.64+0x14] ;  /* 0x0000140802187981 */ /* 0x000f28000c1e1900 */
[----:B------:R-:W4:Y:S01]  /*03a0*/  LDG.E R23, desc[UR8][R4.64+0x14] ;  /* 0x0000140804177981 */ /* 0x000f22000c1e1900 */
[----:B------:R-:W-:-:S03]  /*03b0*/  FFMA R28, R13, R14, R26 ;  /* 0x0000000e0d1c7223 */ /* 0x000fc6000000001a */
[----:B------:R-:W4:Y:S04]  /*03c0*/  LDG.E R13, desc[UR8][R2.64+0x18] ;  /* 0x00001808020d7981 */ /* 0x000f28000c1e1900 */
[----:B------:R-:W4:Y:S04]  /*03d0*/  LDG.E R14, desc[UR8][R4.64+0x18] ;  /* 0x00001808040e7981 */ /* 0x000f28000c1e1900 */
[----:B------:R-:W4:Y:S04]  /*03e0*/  LDG.E R25, desc[UR8][R4.64+0x1c] ;  /* 0x00001c0804197981 */ /* 0x000f28000c1e1900 */
[----:B------:R-:W4:Y:S01]  /*03f0*/  LDG.E R26, desc[UR8][R2.64+0x1c] ;  /* 0x00001c08021a7981 */ /* 0x000f22000c1e1900 */
[----:B------:R-:W-:-:S04]  /*0400*/  FFMA R7, R7, R8, R28 ;  /* 0x0000000807077223 */ /* 0x000fc8000000001c */
[----:B------:R-:W-:-:S04]  /*0410*/  FFMA R7, R12, R9, R7 ;  /* 0x000000090c077223 */ /* 0x000fc80000000007 */
[----:B------:R-:W-:Y:S01]  /*0420*/  FFMA R10, R10, R11, R7 ;  /* 0x0000000b0a0a7223 */ /* 0x000fe20000000007 */
[----:B------:R-:W-:-:S04]  /*0430*/  UIADD3 UR4, UPT, UPT, UR4, 0x10, URZ ;  /* 0x0000001004047890 */ /* 0x000fc8000fffe0ff */
[----:B------:R-:W-:Y:S01]  /*0440*/  UISETP.NE.AND UP0, UPT, UR4, 0x80, UPT ;  /* 0x000000800400788c */ /* 0x000fe2000bf05270 */
[----:B------:R-:W-:Y:S02]  /*0450*/  IADD3 R7, P0, PT, R2, 0x40, RZ ;  /* 0x0000004002077810 */ /* 0x000fe40007f1e0ff */
[----:B------:R-:W-:Y:S02]  /*0460*/  IADD3 R6, PT, PT, R6, 0x10, RZ ;  /* 0x0000001006067810 */ /* 0x000fe40007ffe0ff */
[----:B------:R-:W-:Y:S01]  /*0470*/  IADD3.X R8, PT, PT, RZ, R3, RZ, P0, !PT ;  /* 0x00000003ff087210 */ /* 0x000fe200007fe4ff */
[----:B--2---:R-:W-:-:S04]  /*0480*/  FFMA R10, R17, R18, R10 ;  /* 0x00000012110a7223 */ /* 0x004fc8000000000a */
[----:B---3--:R-:W-:-:S04]  /*0490*/  FFMA R10, R15, R16, R10 ;  /* 0x000000100f0a7223 */ /* 0x008fc8000000000a */
[----:B----4-:R-:W-:-:S04]  /*04a0*/  FFMA R10, R19, R20, R10 ;  /* 0x00000014130a7223 */ /* 0x010fc8000000000a */
[----:B------:R-:W-:-:S04]  /*04b0*/  FFMA R10, R21, R22, R10 ;  /* 0x00000016150a7223 */ /* 0x000fc8000000000a */
[----:B------:R-:W-:-:S04]  /*04c0*/  FFMA R23, R23, R24, R10 ;  /* 0x0000001817177223 */ /* 0x000fc8000000000a */
[----:B------:R-:W-:-:S04]  /*04d0*/  FFMA R14, R14, R13, R23 ;  /* 0x0000000d0e0e7223 */ /* 0x000fc80000000017 */
[----:B------:R-:W-:Y:S01]  /*04e0*/  FFMA R15, R25, R26, R14 ;  /* 0x0000001a190f7223 */ /* 0x000fe2000000000e */
[----:B------:R-:W-:Y:S06]  /*04f0*/  BRA.U UP0, `(.L_x_4) ;  /* 0xfffffffd00147547 */ /* 0x000fec000b83ffff */
[----:B------:R-:W0:Y:S02]  /*0500*/  LDC.64 R2, c[0x0][0x398] ;  /* 0x0000e600ff027b82 */ /* 0x000e240000000a00 */
[----:B0-----:R-:W-:-:S05]  /*0510*/  IMAD.WIDE R2, R0, 0x4, R2 ;  /* 0x0000000400027825 */ /* 0x001fca00078e0202 */
[----:B------:R-:W-:Y:S01]  /*0520*/  STG.E desc[UR8][R2.64], R15 ;  /* 0x0000000f02007986 */ /* 0x000fe2000c101908 */
[----:B------:R-:W-:Y:S05]  /*0530*/  EXIT ;  /* 0x000000000000794d */ /* 0x000fea0003800000 */
.L_x_5:
        /* <DEDUP_REMOVED lines=12> */
.L_x_12:


//--------------------- .text._Z14forward_hiddenPKfS0_S0_Pf --------------------------
	.section	.text._Z14forward_hiddenPKfS0_S0_Pf,"ax",@progbits
	.align	128
        .global         _Z14forward_hiddenPKfS0_S0_Pf
        .type           _Z14forward_hiddenPKfS0_S0_Pf,@function
        .size           _Z14forward_hiddenPKfS0_S0_Pf,(.L_x_13 - _Z14forward_hiddenPKfS0_S0_Pf)
        .other          _Z14forward_hiddenPKfS0_S0_Pf,@"STO_CUDA_ENTRY STV_DEFAULT"
_Z14forward_hiddenPKfS0_S0_Pf:
.text._Z14forward_hiddenPKfS0_S0_Pf:
        /* <DEDUP_REMOVED lines=14> */
[----:B------:R-:W-:Y:S01]  /*00e0*/  IMAD R6, R0, 0x310, RZ ;  /* 0x0000031000067824 */ /* 0x000fe200078e02ff */
[----:B---3--:R-:W-:Y:S02]  /*00f0*/  UIADD3 UR6, UP0, UPT, UR6, 0x20, URZ ;  /* 0x0000002006067890 */ /* 0x008fe4000ff1e0ff */
[----:B------:R-:W-:Y:S02]  /*0100*/  UIADD3.X UR5, UPT, UPT, URZ, UR5, URZ, UP1, !UPT ;  /* 0x00000005ff057290 */ /* 0x000fe40008ffe4ff */
[----:B------:R-:W-:Y:S01]  /*0110*/  MOV R7, UR4 ;  /* 0x0000000400077c02 */ /* 0x000fe20008000f00 */
[----:B------:R-:W-:Y:S01]  /*0120*/  UIADD3.X UR7, UPT, UPT, URZ, UR7, URZ, UP0, !UPT ;  /* 0x00000007ff077290 */ /* 0x000fe200087fe4ff */
[----:B------:R-:W-:Y:S02]  /*0130*/  UMOV UR4, URZ ;  /* 0x000000ff00047c82 */ /* 0x000fe40008000000 */
[----:B0-----:R-:W-:-:S09]  /*0140*/  MOV R8, UR5 ;  /* 0x0000000500087c02 */ /* 0x001fd20008000f00 */
.L_x_6:
        /* <DEDUP_REMOVED lines=26> */
[----:B------:R-:W2:Y:S01]  /*02f0*/  LDG.E R11, desc[UR8][R2.64+0x8] ;  /* 0x00000808020b7981 */ /* 0x000ea2000c1e1900 */
[----:B---3--:R-:W-:-:S03]  /*0300*/  FFMA R27, R27, R26, R10 ;  /* 0x0000001a1b1b7223 */ /* 0x008fc6000000000a */
[----:B------:R-:W2:Y:S01]  /*0310*/  LDG.E R10, desc[UR8][R4.64+0x8] ;  /* 0x00000808040a7981 */ /* 0x000ea2000c1e1900 */
[----:B----4-:R-:W-:-:S03]  /*0320*/  FFMA R26, R20, R19, R27 ;  /* 0x00000013141a7223 */ /* 0x010fc6000000001b */
[----:B------:R-:W3:Y:S04]  /*0330*/  LDG.E R20, desc[UR8][R2.64+0xc] ;  /* 0x00000c0802147981 */ /* 0x000ee8000c1e1900 */
[----:B------:R-:W3:Y:S01]  /*0340*/  LDG.E R19, desc[UR8][R4.64+0xc] ;  /* 0x00000c0804137981 */ /* 0x000ee2000c1e1900 */
        /* <DEDUP_REMOVED lines=13> */
[----:B------:R-:W-:-:S04]  /*0420*/  FFMA R7, R14, R15, R7 ;  /* 0x0000000f0e077223 */ /* 0x000fc80000000007 */
[----:B------:R-:W-:Y:S01]  /*0430*/  FFMA R7, R12, R13, R7 ;  /* 0x0000000d0c077223 */ /* 0x000fe20000000007 */
[----:B------:R-:W-:-:S04]  /*0440*/  UIADD3 UR4, UPT, UPT, UR4, 0x10, URZ ;  /* 0x0000001004047890 */ /* 0x000fc8000fffe0ff */
[----:B------:R-:W-:Y:S01]  /*0450*/  UISETP.NE.AND UP0, UPT, UR4, 0x310, UPT ;  /* 0x000003100400788c */ /* 0x000fe2000bf05270 */
[----:B------:R-:W-:Y:S01]  /*0460*/  IADD3 R6, PT, PT, R6, 0x10, RZ ;  /* 0x0000001006067810 */ /* 0x000fe20007ffe0ff */
[----:B--2---:R-:W-:-:S04]  /*0470*/  FFMA R10, R10, R11, R7 ;  /* 0x0000000b0a0a7223 */ /* 0x004fc80000000007 */
[----:B---3--:R-:W-:-:S04]  /*0480*/  FFMA R10, R19, R20, R10 ;  /* 0x00000014130a7223 */ /* 0x008fc8000000000a */
[----:B----4-:R-:W-:Y:S01]  /*0490*/  FFMA R10, R21, R22, R10 ;  /* 0x00000016150a7223 */ /* 0x010fe2000000000a */
[----:B------:R-:W-:-:S03]  /*04a0*/  IADD3 R7, P0, PT, R2, 0x40, RZ ;  /* 0x0000004002077810 */ /* 0x000fc60007f1e0ff */
[----:B------:R-:W-:Y:S01]  /*04b0*/  FFMA R23, R23, R24, R10 ;  /* 0x0000001817177223 */ /* 0x000fe2000000000a */
[----:B------:R-:W-:-:S03]  /*04c0*/  IADD3.X R8, PT, PT, RZ, R3, RZ, P0, !PT ;  /* 0x00000003ff087210 */ /* 0x000fc600007fe4ff */
[----:B------:R-:W-:-:S04]  /*04d0*/  FFMA R18, R18, R17, R23 ;  /* 0x0000001112127223 */ /* 0x000fc80000000017 */
[----:B------:R-:W-:Y:S01]  /*04e0*/  FFMA R25, R25, R26, R18 ;  /* 0x0000001a19197223 */ /* 0x000fe20000000012 */
[----:B------:R-:W-:Y:S06]  /*04f0*/  BRA.U UP0, `(.L_x_6) ;  /* 0xfffffffd00147547 */ /* 0x000fec000b83ffff */
[----:B------:R-:W0:Y:S01]  /*0500*/  LDC.64 R2, c[0x0][0x398] ;  /* 0x0000e600ff027b82 */ /* 0x000e220000000a00 */
[----:B------:R-:W-:Y:S01]  /*0510*/  FMNMX R25, RZ, R25, !PT ;  /* 0x00000019ff197209 */ /* 0x000fe20007800000 */
[----:B0-----:R-:W-:-:S05]  /*0520*/  IMAD.WIDE R2, R0, 0x4, R2 ;  /* 0x0000000400027825 */ /* 0x001fca00078e0202 */
[----:B------:R-:W-:Y:S01]  /*0530*/  STG.E desc[UR8][R2.64], R25 ;  /* 0x0000001902007986 */ /* 0x000fe2000c101908 */
[----:B------:R-:W-:Y:S05]  /*0540*/  EXIT ;  /* 0x000000000000794d */ /* 0x000fea0003800000 */
.L_x_7:
        /* <DEDUP_REMOVED lines=11> */
.L_x_13:


//--------------------- .nv.shared.reserved.0     --------------------------
	.section	.nv.shared.reserved.0,"aw",@nobits
	.weak		__nv_reservedSMEM_offset_0_alias
	.size		__nv_reservedSMEM_offset_0_alias, 0, 64
	.other		__nv_reservedSMEM_offset_0_alias,@"STO_CUDA_RESERVED_SHARED STV_DEFAULT"
__nv_reservedSMEM_offset_0_alias:
	.zero		0
	.zero		64


//--------------------- .nv.constant0._Z17update_weights_W1PfPKfS1_f --------------------------
	.section	.nv.constant0._Z17update_weights_W1PfPKfS1_f,"a",@progbits
	.sectionflags	@""
	.align	4
.nv.constant0._Z17update_weights_W1PfPKfS1_f:
	.zero		924


//--------------------- .nv.constant0._Z12updateBiasesPfPKfif --------------------------
	.section	.nv.constant0._Z12updateBiasesPfPKfif,"a",@progbits
	.sectionflags	@""
	.align	4
.nv.constant0._Z12updateBiasesPfPKfif:
	.zero		920


//--------------------- .nv.constant0._Z17update_weights_W2PfPKfS1_f --------------------------
	.section	.nv.constant0._Z17update_weights_W2PfPKfS1_f,"a",@progbits
	.sectionflags	@""
	.align	4
.nv.constant0._Z17update_weights_W2PfPKfS1_f:
	.zero		924


//--------------------- .nv.constant0._Z16compute_d_hiddenPfPKfS1_S1_ --------------------------
	.section	.nv.constant0._Z16compute_d_hiddenPfPKfS1_S1_,"a",@progbits
	.sectionflags	@""
	.align	4
.nv.constant0._Z16compute_d_hiddenPfPKfS1_S1_:
	.zero		928


//--------------------- .nv.constant0._Z14forward_outputPKfS0_S0_Pf --------------------------
	.section	.nv.constant0._Z14forward_outputPKfS0_S0_Pf,"a",@progbits
	.sectionflags	@""
	.align	4
.nv.constant0._Z14forward_outputPKfS0_S0_Pf:
	.zero		928


//--------------------- .nv.constant0._Z14forward_hiddenPKfS0_S0_Pf --------------------------
	.section	.nv.constant0._Z14forward_hiddenPKfS0_S0_Pf,"a",@progbits
	.sectionflags	@""
	.align	4
.nv.constant0._Z14forward_hiddenPKfS0_S0_Pf:
	.zero		928


//--------------------- SYMBOLS --------------------------

	.type		.nv.reservedSmem.offset0,@object
	.size		.nv.reservedSmem.offset0,0x4
